// auto-generated by cutlass_sweep.gemm — config: {"arch": "sm_90", "cluster_m": 1, "cluster_n": 2, "dtype": "int8", "stages": 5, "tile_k": 128, "tile_m": 256, "tile_n": 256}
#include "cutlass/cutlass.h"
#include "cutlass/gemm/collective/collective_builder.hpp"
#include "cutlass/gemm/device/gemm_universal_adapter.h"
#include "cutlass/gemm/kernel/gemm_universal.hpp"
#include "cutlass/epilogue/collective/collective_builder.hpp"

using ElemA = int8_t;
using ElemB = int8_t;
using ElemCD = int8_t;
using Acc  = int32_t;
using TileShape    = cute::Shape<cute::_256, cute::_256, cute::_128>;
using ClusterShape = cute::Shape<cute::_1, cute::_2, cute::_1>;

using CollectiveEpilogue = typename cutlass::epilogue::collective::CollectiveBuilder<
    cutlass::arch::Sm90, cutlass::arch::OpClassTensorOp,
    TileShape, ClusterShape,
    cutlass::epilogue::collective::EpilogueTileAuto,
    Acc, Acc,
    ElemCD, cutlass::layout::RowMajor, 128 / cutlass::sizeof_bits<ElemCD>::value,
    ElemCD, cutlass::layout::RowMajor, 128 / cutlass::sizeof_bits<ElemCD>::value,
    cutlass::epilogue::collective::EpilogueScheduleAuto
  >::CollectiveOp;

using CollectiveMainloop = typename cutlass::gemm::collective::CollectiveBuilder<
    cutlass::arch::Sm90, cutlass::arch::OpClassTensorOp,
    ElemA, cutlass::layout::RowMajor, 128 / cutlass::sizeof_bits<ElemA>::value,
    ElemB, cutlass::layout::ColumnMajor, 128 / cutlass::sizeof_bits<ElemB>::value,
    Acc,
    TileShape, ClusterShape,
    cutlass::gemm::collective::StageCount<5>,
    cutlass::gemm::collective::KernelScheduleAuto
  >::CollectiveOp;

using GemmKernel = cutlass::gemm::kernel::GemmUniversal<
    cute::Shape<int,int,int,int>,
    CollectiveMainloop,
    CollectiveEpilogue
>;
using Gemm = cutlass::gemm::device::GemmUniversalAdapter<GemmKernel>;

// Force the device kernel symbol into the cubin without needing a host main.
auto* _anchor = &cutlass::device_kernel<GemmKernel>;


// ===== COMPILED SASS (sm_90a) =====

	.target	sm_90a

	.elftype	@"ET_EXEC"


//--------------------- .note.nv.tkinfo           --------------------------
	.section	.note.nv.tkinfo,"",@"SHT_NOTE"
	.sectionflags	@"SHF_NOTE_NV_TKINFO"
	.tkinfo
        /*0018*/ 	.word	0x00000002
        /*0030*/ 	.string	""
        /*0030*/ 	.string	"ptxas"
        /*0030*/ 	.string	"Cuda compilation tools, release 13.0, V13.0.88"
        /*0030*/ 	.string	"Build cuda_13.0.r13.0/compiler.36424714_0"
        /*0030*/ 	.string	"-arch sm_90a -m 64 "



//--------------------- .note.nv.cuinfo           --------------------------
	.section	.note.nv.cuinfo,"",@"SHT_NOTE"
	.sectionflags	@"SHF_NOTE_NV_CUINFO"
        /*0018*/ 	.short	0x0002
        /*001a*/ 	.short	0x005a
        /*001c*/ 	.short	0x0082
	.zero		2


//--------------------- .nv.info                  --------------------------
	.section	.nv.info,"",@"SHT_CUDA_INFO"
	.align	4


	//----- nvinfo : EIATTR_REGCOUNT
	.align		4
        /*0000*/ 	.byte	0x04, 0x2f
        /*0002*/ 	.short	(.L_15 - .L_14)
	.align		4
.L_14:
        /*0004*/ 	.word	index@(_ZN7cutlass13device_kernelINS_4gemm6kernel13GemmUniversalIN4cute5tupleIJiiiiEEENS1_10collective13CollectiveMmaINS1_34MainloopSm90TmaGmmaWarpSpecializedILi5ENS5_IJNS4_1CILi1EEENSA_ILi2EEESB_EEENS1_35KernelTmaWarpSpecializedCooperativeEEENS5_IJNSA_ILi256EEESG_NSA_ILi128EEEEEEaNS5_IJlSB_lEEEaSJ_NS4_8TiledMMAINS4_8MMA_AtomIJNS4_4SM904GMMA27MMA_64x256x32_S32S8S8_SS_TNEEEENS4_6LayoutINS5_IJSC_SB_SB_EEENS5_IJSB_NSA_ILi0EEESS_EEEEENS5_IJNS4_10UnderscoreESV_SV_EEEEENS4_23SM90_TMA_LOAD_MULTICASTENS4_14ComposedLayoutINS4_7SwizzleILi3ELi4ELi3EEENS4_18smem_ptr_flag_bitsILi8EEENSQ_INS5_IJNSA_ILi8EEESH_EEENS5_IJSH_SB_EEEEEEEvNS4_8identityENS4_13SM90_TMA_LOADES18_vS19_EENS_8epilogue10collective6detail29Sm90TmaWarpSpecializedAdapterINS1D_15DefaultEpilogueIaSJ_SJ_NS1C_6thread17LinearCombinationIaLi1EiiLNS1H_9ScaleType4KindE0ELNS_15FloatRoundStyleE2EaEENS1_15EpilogueDefaultEEEEEvvEEEEvNT_6ParamsE)
        /*0008*/ 	.word	0x000000a8


	//----- nvinfo : EIATTR_FRAME_SIZE
	.align		4
.L_15:
        /*000c*/ 	.byte	0x04, 0x11
        /*000e*/ 	.short	(.L_17 - .L_16)
	.align		4
.L_16:
        /*0010*/ 	.word	index@(_ZN7cutlass13device_kernelINS_4gemm6kernel13GemmUniversalIN4cute5tupleIJiiiiEEENS1_10collective13CollectiveMmaINS1_34MainloopSm90TmaGmmaWarpSpecializedILi5ENS5_IJNS4_1CILi1EEENSA_ILi2EEESB_EEENS1_35KernelTmaWarpSpecializedCooperativeEEENS5_IJNSA_ILi256EEESG_NSA_ILi128EEEEEEaNS5_IJlSB_lEEEaSJ_NS4_8TiledMMAINS4_8MMA_AtomIJNS4_4SM904GMMA27MMA_64x256x32_S32S8S8_SS_TNEEEENS4_6LayoutINS5_IJSC_SB_SB_EEENS5_IJSB_NSA_ILi0EEESS_EEEEENS5_IJNS4_10UnderscoreESV_SV_EEEEENS4_23SM90_TMA_LOAD_MULTICASTENS4_14ComposedLayoutINS4_7SwizzleILi3ELi4ELi3EEENS4_18smem_ptr_flag_bitsILi8EEENSQ_INS5_IJNSA_ILi8EEESH_EEENS5_IJSH_SB_EEEEEEEvNS4_8identityENS4_13SM90_TMA_LOADES18_vS19_EENS_8epilogue10collective6detail29Sm90TmaWarpSpecializedAdapterINS1D_15DefaultEpilogueIaSJ_SJ_NS1C_6thread17LinearCombinationIaLi1EiiLNS1H_9ScaleType4KindE0ELNS_15FloatRoundStyleE2EaEENS1_15EpilogueDefaultEEEEEvvEEEEvNT_6ParamsE)
        /*0014*/ 	.word	0x00000788


	//----- nvinfo : EIATTR_MIN_STACK_SIZE
	.align		4
.L_17:
        /*0018*/ 	.byte	0x04, 0x12
        /*001a*/ 	.short	(.L_19 - .L_18)
	.align		4
.L_18:
        /*001c*/ 	.word	index@(_ZN7cutlass13device_kernelINS_4gemm6kernel13GemmUniversalIN4cute5tupleIJiiiiEEENS1_10collective13CollectiveMmaINS1_34MainloopSm90TmaGmmaWarpSpecializedILi5ENS5_IJNS4_1CILi1EEENSA_ILi2EEESB_EEENS1_35KernelTmaWarpSpecializedCooperativeEEENS5_IJNSA_ILi256EEESG_NSA_ILi128EEEEEEaNS5_IJlSB_lEEEaSJ_NS4_8TiledMMAINS4_8MMA_AtomIJNS4_4SM904GMMA27MMA_64x256x32_S32S8S8_SS_TNEEEENS4_6LayoutINS5_IJSC_SB_SB_EEENS5_IJSB_NSA_ILi0EEESS_EEEEENS5_IJNS4_10UnderscoreESV_SV_EEEEENS4_23SM90_TMA_LOAD_MULTICASTENS4_14ComposedLayoutINS4_7SwizzleILi3ELi4ELi3EEENS4_18smem_ptr_flag_bitsILi8EEENSQ_INS5_IJNSA_ILi8EEESH_EEENS5_IJSH_SB_EEEEEEEvNS4_8identityENS4_13SM90_TMA_LOADES18_vS19_EENS_8epilogue10collective6detail29Sm90TmaWarpSpecializedAdapterINS1D_15DefaultEpilogueIaSJ_SJ_NS1C_6thread17LinearCombinationIaLi1EiiLNS1H_9ScaleType4KindE0ELNS_15FloatRoundStyleE2EaEENS1_15EpilogueDefaultEEEEEvvEEEEvNT_6ParamsE)
        /*0020*/ 	.word	0x00000788
.L_19:


//--------------------- .nv.compat                --------------------------
	.section	.nv.compat,"",@"SHT_CUDA_COMPAT_INFO"
	.align	4
        /*0000*/ 	.byte	0x02, 0x09, 0x01, 0x00, 0x02, 0x02, 0x04, 0x00, 0x02, 0x05, 0x05, 0x00, 0x03, 0x07, 0x01, 0x01
        /*0010*/ 	.byte	0x02, 0x03, 0x01, 0x00, 0x02, 0x06, 0x01, 0x00, 0x04, 0x0b, 0x08, 0x00, 0x00, 0x00, 0x00, 0x00
        /*0020*/ 	.byte	0x00, 0x00, 0x00, 0x00


//--------------------- .nv.info._ZN7cutlass13device_kernelINS_4gemm6kernel13GemmUniversalIN4cute5tupleIJiiiiEEENS1_10collective13CollectiveMmaINS1_34MainloopSm90TmaGmmaWarpSpecializedILi5ENS5_IJNS4_1CILi1EEENSA_ILi2EEESB_EEENS1_35KernelTmaWarpSpecializedCooperativeEEENS5_IJNSA_ILi256EEESG_NSA_ILi128EEEEEEaNS5_IJlSB_lEEEaSJ_NS4_8TiledMMAINS4_8MMA_AtomIJNS4_4SM904GMMA27MMA_64x256x32_S32S8S8_SS_TNEEEENS4_6LayoutINS5_IJSC_SB_SB_EEENS5_IJSB_NSA_ILi0EEESS_EEEEENS5_IJNS4_10UnderscoreESV_SV_EEEEENS4_23SM90_TMA_LOAD_MULTICASTENS4_14ComposedLayoutINS4_7SwizzleILi3ELi4ELi3EEENS4_18smem_ptr_flag_bitsILi8EEENSQ_INS5_IJNSA_ILi8EEESH_EEENS5_IJSH_SB_EEEEEEEvNS4_8identityENS4_13SM90_TMA_LOADES18_vS19_EENS_8epilogue10collective6detail29Sm90TmaWarpSpecializedAdapterINS1D_15DefaultEpilogueIaSJ_SJ_NS1C_6thread17LinearCombinationIaLi1EiiLNS1H_9ScaleType4KindE0ELNS_15FloatRoundStyleE2EaEENS1_15EpilogueDefaultEEEEEvvEEEEvNT_6ParamsE --------------------------
	.section	.nv.info._ZN7cutlass13device_kernelINS_4gemm6kernel13GemmUniversalIN4cute5tupleIJiiiiEEENS1_10collective13CollectiveMmaINS1_34MainloopSm90TmaGmmaWarpSpecializedILi5ENS5_IJNS4_1CILi1EEENSA_ILi2EEESB_EEENS1_35KernelTmaWarpSpecializedCooperativeEEENS5_IJNSA_ILi256EEESG_NSA_ILi128EEEEEEaNS5_IJlSB_lEEEaSJ_NS4_8TiledMMAINS4_8MMA_AtomIJNS4_4SM904GMMA27MMA_64x256x32_S32S8S8_SS_TNEEEENS4_6LayoutINS5_IJSC_SB_SB_EEENS5_IJSB_NSA_ILi0EEESS_EEEEENS5_IJNS4_10UnderscoreESV_SV_EEEEENS4_23SM90_TMA_LOAD_MULTICASTENS4_14ComposedLayoutINS4_7SwizzleILi3ELi4ELi3EEENS4_18smem_ptr_flag_bitsILi8EEENSQ_INS5_IJNSA_ILi8EEESH_EEENS5_IJSH_SB_EEEEEEEvNS4_8identityENS4_13SM90_TMA_LOADES18_vS19_EENS_8epilogue10collective6detail29Sm90TmaWarpSpecializedAdapterINS1D_15DefaultEpilogueIaSJ_SJ_NS1C_6thread17LinearCombinationIaLi1EiiLNS1H_9ScaleType4KindE0ELNS_15FloatRoundStyleE2EaEENS1_15EpilogueDefaultEEEEEvvEEEEvNT_6ParamsE,"",@"SHT_CUDA_INFO"
	.sectionflags	@""
	.align	4


	//----- nvinfo : EIATTR_CUDA_API_VERSION
	.align		4
        /*0000*/ 	.byte	0x04, 0x37
        /*0002*/ 	.short	(.L_21 - .L_20)
.L_20:
        /*0004*/ 	.word	0x00000082


	//----- nvinfo : EIATTR_KPARAM_INFO
	.align		4
.L_21:
        /*0008*/ 	.byte	0x04, 0x17
        /*000a*/ 	.short	(.L_23 - .L_22)
.L_22:
        /*000c*/ 	.word	0x00000000
        /*0010*/ 	.short	0x0000
        /*0012*/ 	.short	0x0070
        /*0014*/ 	.byte	0x00, 0xf0, 0x01, 0x10


	//----- nvinfo : EIATTR_SPARSE_MMA_MASK
	.align		4
.L_23:
        /*0018*/ 	.byte	0x03, 0x50
        /*001a*/ 	.short	0x0000


	//----- nvinfo : EIATTR_MAXREG_COUNT
	.align		4
        /*001c*/ 	.byte	0x03, 0x1b
        /*001e*/ 	.short	0x00a8


	//----- nvinfo : EIATTR_NUM_BARRIERS
	.align		4
        /*0020*/ 	.byte	0x02, 0x4c
        /*0022*/ 	.byte	0x01
	.zero		1


	//----- nvinfo : EIATTR_EXTERNS
	.align		4
        /*0024*/ 	.byte	0x04, 0x0f
        /*0026*/ 	.short	(.L_25 - .L_24)


	//   ....[0]....
	.align		4
.L_24:
        /*0028*/ 	.word	index@(__assertfail)


	//----- nvinfo : EIATTR_ANNOTATIONS
	.align		4
.L_25:
        /*002c*/ 	.byte	0x04, 0x55
        /*002e*/ 	.short	(.L_27 - .L_26)


	//   ....[0]....
.L_26:
        /*0030*/ 	.word	0x00000001
        /*0034*/ 	.byte	0xb0, 0x09, 0x00, 0x00, 0x01, 0x00, 0x00, 0x00, 0xc0, 0x09, 0x00, 0x00, 0x01, 0x00, 0x00, 0x00
        /* <DEDUP_REMOVED lines=717> */
        /*2d14*/ 	.byte	0x40, 0x7d, 0x01, 0x00, 0x01, 0x00, 0x00, 0x00, 0x60, 0x7d, 0x01, 0x00


	//----- nvinfo : EIATTR_MERCURY_ISA_VERSION
	.align		4
.L_27:
        /*2d20*/ 	.byte	0x03, 0x5f
        /*2d22*/ 	.short	0x0101


	//----- nvinfo : EIATTR_INT_WARP_WIDE_INSTR_OFFSETS
	.align		4
        /*2d24*/ 	.byte	0x04, 0x31
        /*2d26*/ 	.short	(.L_29 - .L_28)


	//   ....[0]....
.L_28:
        /*2d28*/ 	.word	0x00000570


	//   ....[1]....
        /*2d2c*/ 	.word	0x00000620


	//   ....[2]....
        /*2d30*/ 	.word	0x00000700


	//----- nvinfo : EIATTR_COOP_GROUP_MASK_REGIDS
	.align		4
.L_29:
        /*2d34*/ 	.byte	0x04, 0x29
        /*2d36*/ 	.short	(.L_31 - .L_30)


	//   ....[0]....
.L_30:
        /*2d38*/ 	.word	0xffffffff


	//   ....[1]....
        /*2d3c*/ 	.word	0xffffffff


	//   ....[2]....
        /*2d40*/ 	.word	0xffffffff


	//   ....[3]....
        /*2d44*/ 	.word	0xffffffff


	//   ....[4]....
        /*2d48*/ 	.word	0xffffffff


	//   ....[5]....
        /*2d4c*/ 	.word	0xffffffff


	//----- nvinfo : EIATTR_COOP_GROUP_INSTR_OFFSETS
	.align		4
.L_31:
        /*2d50*/ 	.byte	0x04, 0x28
        /*2d52*/ 	.short	(.L_33 - .L_32)


	//   ....[0]....
.L_32:
        /*2d54*/ 	.word	0x00000070


	//   ....[1]....
        /*2d58*/ 	.word	0x00000080


	//   ....[2]....
        /*2d5c*/ 	.word	0x000001a0


	//   ....[3]....
        /*2d60*/ 	.word	0x000003e0


	//   ....[4]....
        /*2d64*/ 	.word	0x000007f0


	//   ....[5]....
        /*2d68*/ 	.word	0x000013c0


	//----- nvinfo : EIATTR_REG_RECONFIG
	.align		4
.L_33:
        /*2d6c*/ 	.byte	0x01, 0x54
	.zero		2


	//----- nvinfo : EIATTR_SYSCALL_OFFSETS
	.align		4
        /*2d70*/ 	.byte	0x04, 0x46
        /*2d72*/ 	.short	(.L_35 - .L_34)


	//   ....[0]....
.L_34:
        /*2d74*/ 	.word	0x00001580


	//----- nvinfo : EIATTR_MBARRIER_INSTR_OFFSETS
	.align		4
.L_35:
        /*2d78*/ 	.byte	0x04, 0x39
        /*2d7a*/ 	.short	(.L_37 - .L_36)


	//   ....[0]....
.L_36:
        /*2d7c*/ 	.word	0x00000320
        /*2d80*/ 	.word	0x000000ff
        /*2d84*/ 	.word	0x00000000
        /*2d88*/ 	.short	0x0100
        /*2d8a*/ 	.byte	0x08
	.zero		1


	//   ....[1]....
        /*2d8c*/ 	.word	0x00000330
        /*2d90*/ 	.word	0x000000ff
        /*2d94*/ 	.word	0x00000028
        /*2d98*/ 	.short	0x0100
        /*2d9a*/ 	.byte	0x08
	.zero		1


	//   ....[2]....
        /*2d9c*/ 	.word	0x00000340
        /*2da0*/ 	.word	0x000000ff
        /*2da4*/ 	.word	0x00000008
        /*2da8*/ 	.short	0x0100
        /*2daa*/ 	.byte	0x08
	.zero		1


	//   ....[3]....
        /*2dac*/ 	.word	0x00000350
        /*2db0*/ 	.word	0x000000ff
        /*2db4*/ 	.word	0x00000030
        /*2db8*/ 	.short	0x0100
        /*2dba*/ 	.byte	0x08
	.zero		1


	//   ....[4]....
        /*2dbc*/ 	.word	0x00000360
        /*2dc0*/ 	.word	0x000000ff
        /*2dc4*/ 	.word	0x00000010
        /*2dc8*/ 	.short	0x0100
        /*2dca*/ 	.byte	0x08
	.zero		1


	//   ....[5]....
        /*2dcc*/ 	.word	0x00000370
        /*2dd0*/ 	.word	0x000000ff
        /*2dd4*/ 	.word	0x00000038
        /*2dd8*/ 	.short	0x0100
        /*2dda*/ 	.byte	0x08
	.zero		1


	//   ....[6]....
        /*2ddc*/ 	.word	0x00000380
        /*2de0*/ 	.word	0x000000ff
        /*2de4*/ 	.word	0x00000018
        /*2de8*/ 	.short	0x0100
        /*2dea*/ 	.byte	0x08
	.zero		1


	//   ....[7]....
        /*2dec*/ 	.word	0x00000390
        /*2df0*/ 	.word	0x000000ff
        /*2df4*/ 	.word	0x00000040
        /*2df8*/ 	.short	0x0100
        /*2dfa*/ 	.byte	0x08
	.zero		1


	//   ....[8]....
        /*2dfc*/ 	.word	0x000003a0
        /*2e00*/ 	.word	0x000000ff
        /*2e04*/ 	.word	0x00000020
        /*2e08*/ 	.short	0x0100
        /*2e0a*/ 	.byte	0x08
	.zero		1


	//   ....[9]....
        /*2e0c*/ 	.word	0x000003b0
        /*2e10*/ 	.word	0x000000ff
        /*2e14*/ 	.word	0x00000048
        /*2e18*/ 	.short	0x0100
        /*2e1a*/ 	.byte	0x08
	.zero		1


	//   ....[10]....
        /*2e1c*/ 	.word	0x00000770
        /*2e20*/ 	.word	0x000000ff
        /*2e24*/ 	.word	0x00000060
        /*2e28*/ 	.short	0x0100
        /*2e2a*/ 	.byte	0x07
	.zero		1


	//   ....[11]....
        /*2e2c*/ 	.word	0x000007a0
        /*2e30*/ 	.word	0x000000ff
        /*2e34*/ 	.word	0x00000068
        /*2e38*/ 	.short	0x0100
        /*2e3a*/ 	.byte	0x07
	.zero		1


	//   ....[12]....
        /*2e3c*/ 	.word	0x00001660
        /*2e40*/ 	.word	0x00000003
        /*2e44*/ 	.word	0x00000000
        /*2e48*/ 	.short	0x010a
        /*2e4a*/ 	.byte	0x3f
	.zero		1


	//   ....[13]....
        /*2e4c*/ 	.word	0x000016a0
        /*2e50*/ 	.word	0x00000003
        /*2e54*/ 	.word	0x00000000
        /*2e58*/ 	.short	0x010a
        /*2e5a*/ 	.byte	0x3f
	.zero		1


	//   ....[14]....
        /*2e5c*/ 	.word	0x00004cf0
        /*2e60*/ 	.word	0x00000002
        /*2e64*/ 	.word	0x00000000
        /*2e68*/ 	.short	0x010a
        /*2e6a*/ 	.byte	0x3f
	.zero		1


	//   ....[15]....
        /*2e6c*/ 	.word	0x00004d30
        /*2e70*/ 	.word	0x00000002
        /*2e74*/ 	.word	0x00000000
        /*2e78*/ 	.short	0x010a
        /*2e7a*/ 	.byte	0x3f
	.zero		1


	//   ....[16]....
        /*2e7c*/ 	.word	0x00008e20
        /*2e80*/ 	.word	0x00000002
        /*2e84*/ 	.word	0x00000000
        /*2e88*/ 	.short	0x0101
        /*2e8a*/ 	.byte	0x3f
	.zero		1


	//   ....[17]....
        /*2e8c*/ 	.word	0x00009050
        /*2e90*/ 	.word	0x00000000
        /*2e94*/ 	.word	0x00000000
        /*2e98*/ 	.short	0x0101
        /*2e9a*/ 	.byte	0x3f
	.zero		1


	//   ....[18]....
        /*2e9c*/ 	.word	0x000178d0
        /*2ea0*/ 	.word	0x0000000c
        /*2ea4*/ 	.word	0x00000028
        /*2ea8*/ 	.short	0x010a
        /*2eaa*/ 	.byte	0x3f
	.zero		1


	//   ....[19]....
        /*2eac*/ 	.word	0x00017c60
        /*2eb0*/ 	.word	0x00000002
        /*2eb4*/ 	.word	0x00000068
        /*2eb8*/ 	.short	0x0101
        /*2eba*/ 	.byte	0x3f
	.zero		1


	//   ....[20]....
        /*2ebc*/ 	.word	0x00018460
        /*2ec0*/ 	.word	0x00000005
        /*2ec4*/ 	.word	0x00000000
        /*2ec8*/ 	.short	0x010a
        /*2eca*/ 	.byte	0x3f
	.zero		1


	//   ....[21]....
        /*2ecc*/ 	.word	0x000184f0
        /*2ed0*/ 	.word	0x00000007
        /*2ed4*/ 	.word	0x00000000
        /*2ed8*/ 	.short	0x010a
        /*2eda*/ 	.byte	0x3f
	.zero		1


	//   ....[22]....
        /*2edc*/ 	.word	0x00018580
        /*2ee0*/ 	.word	0x00000007
        /*2ee4*/ 	.word	0x00000000
        /*2ee8*/ 	.short	0x010a
        /*2eea*/ 	.byte	0x3f
	.zero		1


	//   ....[23]....
        /*2eec*/ 	.word	0x00018610
        /*2ef0*/ 	.word	0x00000007
        /*2ef4*/ 	.word	0x00000000
        /*2ef8*/ 	.short	0x010a
        /*2efa*/ 	.byte	0x3f
	.zero		1


	//   ....[24]....
        /*2efc*/ 	.word	0x000186a0
        /*2f00*/ 	.word	0x00000003
        /*2f04*/ 	.word	0x00000000
        /*2f08*/ 	.short	0x010a
        /*2f0a*/ 	.byte	0x3f
	.zero		1


	//   ....[25]....
        /*2f0c*/ 	.word	0x00018700
        /*2f10*/ 	.word	0x00000003
        /*2f14*/ 	.word	0x00000000
        /*2f18*/ 	.short	0x010a
        /*2f1a*/ 	.byte	0x3f
	.zero		1


	//   ....[26]....
        /*2f1c*/ 	.word	0x00018750
        /*2f20*/ 	.word	0x00000002
        /*2f24*/ 	.word	0x00000000
        /*2f28*/ 	.short	0x010a
        /*2f2a*/ 	.byte	0x3f
	.zero		1


	//   ....[27]....
        /*2f2c*/ 	.word	0x00018820
        /*2f30*/ 	.word	0x0000000c
        /*2f34*/ 	.word	0x00000028
        /*2f38*/ 	.short	0x010a
        /*2f3a*/ 	.byte	0x3f
	.zero		1


	//   ....[28]....
        /*2f3c*/ 	.word	0x000188f0
        /*2f40*/ 	.word	0x00000005
        /*2f44*/ 	.word	0x00000000
        /*2f48*/ 	.short	0x010a
        /*2f4a*/ 	.byte	0x3f
	.zero		1


	//   ....[29]....
        /*2f4c*/ 	.word	0x00018940
        /*2f50*/ 	.word	0x00000007
        /*2f54*/ 	.word	0x00000000
        /*2f58*/ 	.short	0x010a
        /*2f5a*/ 	.byte	0x3f
	.zero		1


	//   ....[30]....
        /*2f5c*/ 	.word	0x00018990
        /*2f60*/ 	.word	0x00000007
        /*2f64*/ 	.word	0x00000000
        /*2f68*/ 	.short	0x010a
        /*2f6a*/ 	.byte	0x3f
	.zero		1


	//   ....[31]....
        /*2f6c*/ 	.word	0x000189e0
        /*2f70*/ 	.word	0x00000007
        /*2f74*/ 	.word	0x00000000
        /*2f78*/ 	.short	0x010a
        /*2f7a*/ 	.byte	0x3f
	.zero		1


	//----- nvinfo : EIATTR_NUM_MBARRIERS
	.align		4
.L_37:
        /*2f7c*/ 	.byte	0x03, 0x38
        /*2f7e*/ 	.short	0x000c


	//----- nvinfo : EIATTR_EXIT_INSTR_OFFSETS
	.align		4
        /*2f80*/ 	.byte	0x04, 0x1c
        /*2f82*/ 	.short	(.L_39 - .L_38)


	//   ....[0]....
.L_38:
        /*2f84*/ 	.word	0x00000a50


	//   ....[1]....
        /*2f88*/ 	.word	0x000012e0


	//   ....[2]....
        /*2f8c*/ 	.word	0x00016f20


	//   ....[3]....
        /*2f90*/ 	.word	0x00017540


	//   ....[4]....
        /*2f94*/ 	.word	0x000186f0


	//----- nvinfo : EIATTR_MAX_THREADS
	.align		4
.L_39:
        /*2f98*/ 	.byte	0x04, 0x05
        /*2f9a*/ 	.short	(.L_41 - .L_40)
.L_40:
        /*2f9c*/ 	.word	0x00000180
        /*2fa0*/ 	.word	0x00000001
        /*2fa4*/ 	.word	0x00000001


	//----- nvinfo : EIATTR_CRS_STACK_SIZE
	.align		4
.L_41:
        /*2fa8*/ 	.byte	0x04, 0x1e
        /*2faa*/ 	.short	(.L_43 - .L_42)
.L_42:
        /*2fac*/ 	.word	0x00000000


	//----- nvinfo : EIATTR_CBANK_PARAM_SIZE
	.align		4
.L_43:
        /*2fb0*/ 	.byte	0x03, 0x19
        /*2fb2*/ 	.short	0x0470


	//----- nvinfo : EIATTR_PARAM_CBANK
	.align		4
        /*2fb4*/ 	.byte	0x04, 0x0a
        /*2fb6*/ 	.short	(.L_45 - .L_44)
	.align		4
.L_44:
        /*2fb8*/ 	.word	index@(.nv.constant0._ZN7cutlass13device_kernelINS_4gemm6kernel13GemmUniversalIN4cute5tupleIJiiiiEEENS1_10collective13CollectiveMmaINS1_34MainloopSm90TmaGmmaWarpSpecializedILi5ENS5_IJNS4_1CILi1EEENSA_ILi2EEESB_EEENS1_35KernelTmaWarpSpecializedCooperativeEEENS5_IJNSA_ILi256EEESG_NSA_ILi128EEEEEEaNS5_IJlSB_lEEEaSJ_NS4_8TiledMMAINS4_8MMA_AtomIJNS4_4SM904GMMA27MMA_64x256x32_S32S8S8_SS_TNEEEENS4_6LayoutINS5_IJSC_SB_SB_EEENS5_IJSB_NSA_ILi0EEESS_EEEEENS5_IJNS4_10UnderscoreESV_SV_EEEEENS4_23SM90_TMA_LOAD_MULTICASTENS4_14ComposedLayoutINS4_7SwizzleILi3ELi4ELi3EEENS4_18smem_ptr_flag_bitsILi8EEENSQ_INS5_IJNSA_ILi8EEESH_EEENS5_IJSH_SB_EEEEEEEvNS4_8identityENS4_13SM90_TMA_LOADES18_vS19_EENS_8epilogue10collective6detail29Sm90TmaWarpSpecializedAdapterINS1D_15DefaultEpilogueIaSJ_SJ_NS1C_6thread17LinearCombinationIaLi1EiiLNS1H_9ScaleType4KindE0ELNS_15FloatRoundStyleE2EaEENS1_15EpilogueDefaultEEEEEvvEEEEvNT_6ParamsE)
        /*2fbc*/ 	.short	0x0210
        /*2fbe*/ 	.short	0x0470


	//----- nvinfo : EIATTR_SW_WAR
	.align		4
.L_45:
        /*2fc0*/ 	.byte	0x04, 0x36
        /*2fc2*/ 	.short	(.L_47 - .L_46)
.L_46:
        /*2fc4*/ 	.word	0x00000008
.L_47:


//--------------------- .nv.callgraph             --------------------------
	.section	.nv.callgraph,"",@"SHT_CUDA_CALLGRAPH"
	.align	4
	.sectionentsize	8
	.align		4
        /*0000*/ 	.word	0x00000000
	.align		4
        /*0004*/ 	.word	0xffffffff
	.align		4
        /*0008*/ 	.word	index@(_ZN7cutlass13device_kernelINS_4gemm6kernel13GemmUniversalIN4cute5tupleIJiiiiEEENS1_10collective13CollectiveMmaINS1_34MainloopSm90TmaGmmaWarpSpecializedILi5ENS5_IJNS4_1CILi1EEENSA_ILi2EEESB_EEENS1_35KernelTmaWarpSpecializedCooperativeEEENS5_IJNSA_ILi256EEESG_NSA_ILi128EEEEEEaNS5_IJlSB_lEEEaSJ_NS4_8TiledMMAINS4_8MMA_AtomIJNS4_4SM904GMMA27MMA_64x256x32_S32S8S8_SS_TNEEEENS4_6LayoutINS5_IJSC_SB_SB_EEENS5_IJSB_NSA_ILi0EEESS_EEEEENS5_IJNS4_10UnderscoreESV_SV_EEEEENS4_23SM90_TMA_LOAD_MULTICASTENS4_14ComposedLayoutINS4_7SwizzleILi3ELi4ELi3EEENS4_18smem_ptr_flag_bitsILi8EEENSQ_INS5_IJNSA_ILi8EEESH_EEENS5_IJSH_SB_EEEEEEEvNS4_8identityENS4_13SM90_TMA_LOADES18_vS19_EENS_8epilogue10collective6detail29Sm90TmaWarpSpecializedAdapterINS1D_15DefaultEpilogueIaSJ_SJ_NS1C_6thread17LinearCombinationIaLi1EiiLNS1H_9ScaleType4KindE0ELNS_15FloatRoundStyleE2EaEENS1_15EpilogueDefaultEEEEEvvEEEEvNT_6ParamsE)
	.align		4
        /*000c*/ 	.word	index@(__assertfail)
	.align		4
        /*0010*/ 	.word	0x00000000
	.align		4
        /*0014*/ 	.word	0xfffffffe
	.align		4
        /*0018*/ 	.word	0x00000000
	.align		4
        /*001c*/ 	.word	0xfffffffd
	.align		4
        /*0020*/ 	.word	0x00000000
	.align		4
        /*0024*/ 	.word	0xfffffffc


//--------------------- .nv.constant4             --------------------------
	.section	.nv.constant4,"a",@progbits
	.align	8
	.align		8
.nv.constant4:
        /*0000*/ 	.dword	__assertfail
	.align		8
        /*0008*/ 	.dword	__unnamed_1
	.align		8
        /*0010*/ 	.dword	_ZN39_INTERNAL_d876ef95_4_k_cu_76723c7f_61034cuda3std3__45__cpo5beginE
	.align		8
        /*0018*/ 	.dword	_ZN39_INTERNAL_d876ef95_4_k_cu_76723c7f_61034cuda3std3__45__cpo3endE
	.align		8
        /*0020*/ 	.dword	_ZN39_INTERNAL_d876ef95_4_k_cu_76723c7f_61034cuda3std3__45__cpo6cbeginE
	.align		8
        /*0028*/ 	.dword	_ZN39_INTERNAL_d876ef95_4_k_cu_76723c7f_61034cuda3std3__45__cpo4cendE
	.align		8
        /*0030*/ 	.dword	_ZN39_INTERNAL_d876ef95_4_k_cu_76723c7f_61034cuda3std3__441_GLOBAL__N__d876ef95_4_k_cu_76723c7f_61036ignoreE
	.align		8
        /*0038*/ 	.dword	_ZN39_INTERNAL_d876ef95_4_k_cu_76723c7f_61034cuda3std3__419piecewise_constructE
	.align		8
        /*0040*/ 	.dword	_ZN39_INTERNAL_d876ef95_4_k_cu_76723c7f_61034cuda3std3__48in_placeE
	.align		8
        /*0048*/ 	.dword	_ZN39_INTERNAL_d876ef95_4_k_cu_76723c7f_61034cuda3std6ranges3__45__cpo4swapE
	.align		8
        /*0050*/ 	.dword	_ZN39_INTERNAL_d876ef95_4_k_cu_76723c7f_61034cuda3std6ranges3__45__cpo9iter_moveE
	.align		8
        /*0058*/ 	.dword	_ZN39_INTERNAL_d876ef95_4_k_cu_76723c7f_61034cute7productE
	.align		8
        /*0060*/ 	.dword	_ZN39_INTERNAL_d876ef95_4_k_cu_76723c7f_61034cute1_E
	.align		8
        /*0068*/ 	.dword	$str$22
	.align		8
        /*0070*/ 	.dword	$str$23


//--------------------- .text._ZN7cutlass13device_kernelINS_4gemm6kernel13GemmUniversalIN4cute5tupleIJiiiiEEENS1_10collective13CollectiveMmaINS1_34MainloopSm90TmaGmmaWarpSpecializedILi5ENS5_IJNS4_1CILi1EEENSA_ILi2EEESB_EEENS1_35KernelTmaWarpSpecializedCooperativeEEENS5_IJNSA_ILi256EEESG_NSA_ILi128EEEEEEaNS5_IJlSB_lEEEaSJ_NS4_8TiledMMAINS4_8MMA_AtomIJNS4_4SM904GMMA27MMA_64x256x32_S32S8S8_SS_TNEEEENS4_6LayoutINS5_IJSC_SB_SB_EEENS5_IJSB_NSA_ILi0EEESS_EEEEENS5_IJNS4_10UnderscoreESV_SV_EEEEENS4_23SM90_TMA_LOAD_MULTICASTENS4_14ComposedLayoutINS4_7SwizzleILi3ELi4ELi3EEENS4_18smem_ptr_flag_bitsILi8EEENSQ_INS5_IJNSA_ILi8EEESH_EEENS5_IJSH_SB_EEEEEEEvNS4_8identityENS4_13SM90_TMA_LOADES18_vS19_EENS_8epilogue10collective6detail29Sm90TmaWarpSpecializedAdapterINS1D_15DefaultEpilogueIaSJ_SJ_NS1C_6thread17LinearCombinationIaLi1EiiLNS1H_9ScaleType4KindE0ELNS_15FloatRoundStyleE2EaEENS1_15EpilogueDefaultEEEEEvvEEEEvNT_6ParamsE --------------------------
	.section	.text._ZN7cutlass13device_kernelINS_4gemm6kernel13GemmUniversalIN4cute5tupleIJiiiiEEENS1_10collective13CollectiveMmaINS1_34MainloopSm90TmaGmmaWarpSpecializedILi5ENS5_IJNS4_1CILi1EEENSA_ILi2EEESB_EEENS1_35KernelTmaWarpSpecializedCooperativeEEENS5_IJNSA_ILi256EEESG_NSA_ILi128EEEEEEaNS5_IJlSB_lEEEaSJ_NS4_8TiledMMAINS4_8MMA_AtomIJNS4_4SM904GMMA27MMA_64x256x32_S32S8S8_SS_TNEEEENS4_6LayoutINS5_IJSC_SB_SB_EEENS5_IJSB_NSA_ILi0EEESS_EEEEENS5_IJNS4_10UnderscoreESV_SV_EEEEENS4_23SM90_TMA_LOAD_MULTICASTENS4_14ComposedLayoutINS4_7SwizzleILi3ELi4ELi3EEENS4_18smem_ptr_flag_bitsILi8EEENSQ_INS5_IJNSA_ILi8EEESH_EEENS5_IJSH_SB_EEEEEEEvNS4_8identityENS4_13SM90_TMA_LOADES18_vS19_EENS_8epilogue10collective6detail29Sm90TmaWarpSpecializedAdapterINS1D_15DefaultEpilogueIaSJ_SJ_NS1C_6thread17LinearCombinationIaLi1EiiLNS1H_9ScaleType4KindE0ELNS_15FloatRoundStyleE2EaEENS1_15EpilogueDefaultEEEEEvvEEEEvNT_6ParamsE,"ax",@progbits
	.align	128
.text._ZN7cutlass13device_kernelINS_4gemm6kernel13GemmUniversalIN4cute5tupleIJiiiiEEENS1_10collective13CollectiveMmaINS1_34MainloopSm90TmaGmmaWarpSpecializedILi5ENS5_IJNS4_1CILi1EEENSA_ILi2EEESB_EEENS1_35KernelTmaWarpSpecializedCooperativeEEENS5_IJNSA_ILi256EEESG_NSA_ILi128EEEEEEaNS5_IJlSB_lEEEaSJ_NS4_8TiledMMAINS4_8MMA_AtomIJNS4_4SM904GMMA27MMA_64x256x32_S32S8S8_SS_TNEEEENS4_6LayoutINS5_IJSC_SB_SB_EEENS5_IJSB_NSA_ILi0EEESS_EEEEENS5_IJNS4_10UnderscoreESV_SV_EEEEENS4_23SM90_TMA_LOAD_MULTICASTENS4_14ComposedLayoutINS4_7SwizzleILi3ELi4ELi3EEENS4_18smem_ptr_flag_bitsILi8EEENSQ_INS5_IJNSA_ILi8EEESH_EEENS5_IJSH_SB_EEEEEEEvNS4_8identityENS4_13SM90_TMA_LOADES18_vS19_EENS_8epilogue10collective6detail29Sm90TmaWarpSpecializedAdapterINS1D_15DefaultEpilogueIaSJ_SJ_NS1C_6thread17LinearCombinationIaLi1EiiLNS1H_9ScaleType4KindE0ELNS_15FloatRoundStyleE2EaEENS1_15EpilogueDefaultEEEEEvvEEEEvNT_6ParamsE:
        .type           _ZN7cutlass13device_kernelINS_4gemm6kernel13GemmUniversalIN4cute5tupleIJiiiiEEENS1_10collective13CollectiveMmaINS1_34MainloopSm90TmaGmmaWarpSpecializedILi5ENS5_IJNS4_1CILi1EEENSA_ILi2EEESB_EEENS1_35KernelTmaWarpSpecializedCooperativeEEENS5_IJNSA_ILi256EEESG_NSA_ILi128EEEEEEaNS5_IJlSB_lEEEaSJ_NS4_8TiledMMAINS4_8MMA_AtomIJNS4_4SM904GMMA27MMA_64x256x32_S32S8S8_SS_TNEEEENS4_6LayoutINS5_IJSC_SB_SB_EEENS5_IJSB_NSA_ILi0EEESS_EEEEENS5_IJNS4_10UnderscoreESV_SV_EEEEENS4_23SM90_TMA_LOAD_MULTICASTENS4_14ComposedLayoutINS4_7SwizzleILi3ELi4ELi3EEENS4_18smem_ptr_flag_bitsILi8EEENSQ_INS5_IJNSA_ILi8EEESH_EEENS5_IJSH_SB_EEEEEEEvNS4_8identityENS4_13SM90_TMA_LOADES18_vS19_EENS_8epilogue10collective6detail29Sm90TmaWarpSpecializedAdapterINS1D_15DefaultEpilogueIaSJ_SJ_NS1C_6thread17LinearCombinationIaLi1EiiLNS1H_9ScaleType4KindE0ELNS_15FloatRoundStyleE2EaEENS1_15EpilogueDefaultEEEEEvvEEEEvNT_6ParamsE,@function
        .size           _ZN7cutlass13device_kernelINS_4gemm6kernel13GemmUniversalIN4cute5tupleIJiiiiEEENS1_10collective13CollectiveMmaINS1_34MainloopSm90TmaGmmaWarpSpecializedILi5ENS5_IJNS4_1CILi1EEENSA_ILi2EEESB_EEENS1_35KernelTmaWarpSpecializedCooperativeEEENS5_IJNSA_ILi256EEESG_NSA_ILi128EEEEEEaNS5_IJlSB_lEEEaSJ_NS4_8TiledMMAINS4_8MMA_AtomIJNS4_4SM904GMMA27MMA_64x256x32_S32S8S8_SS_TNEEEENS4_6LayoutINS5_IJSC_SB_SB_EEENS5_IJSB_NSA_ILi0EEESS_EEEEENS5_IJNS4_10UnderscoreESV_SV_EEEEENS4_23SM90_TMA_LOAD_MULTICASTENS4_14ComposedLayoutINS4_7SwizzleILi3ELi4ELi3EEENS4_18smem_ptr_flag_bitsILi8EEENSQ_INS5_IJNSA_ILi8EEESH_EEENS5_IJSH_SB_EEEEEEEvNS4_8identityENS4_13SM90_TMA_LOADES18_vS19_EENS_8epilogue10collective6detail29Sm90TmaWarpSpecializedAdapterINS1D_15DefaultEpilogueIaSJ_SJ_NS1C_6thread17LinearCombinationIaLi1EiiLNS1H_9ScaleType4KindE0ELNS_15FloatRoundStyleE2EaEENS1_15EpilogueDefaultEEEEEvvEEEEvNT_6ParamsE,(.L_x_589 - _ZN7cutlass13device_kernelINS_4gemm6kernel13GemmUniversalIN4cute5tupleIJiiiiEEENS1_10collective13CollectiveMmaINS1_34MainloopSm90TmaGmmaWarpSpecializedILi5ENS5_IJNS4_1CILi1EEENSA_ILi2EEESB_EEENS1_35KernelTmaWarpSpecializedCooperativeEEENS5_IJNSA_ILi256EEESG_NSA_ILi128EEEEEEaNS5_IJlSB_lEEEaSJ_NS4_8TiledMMAINS4_8MMA_AtomIJNS4_4SM904GMMA27MMA_64x256x32_S32S8S8_SS_TNEEEENS4_6LayoutINS5_IJSC_SB_SB_EEENS5_IJSB_NSA_ILi0EEESS_EEEEENS5_IJNS4_10UnderscoreESV_SV_EEEEENS4_23SM90_TMA_LOAD_MULTICASTENS4_14ComposedLayoutINS4_7SwizzleILi3ELi4ELi3EEENS4_18smem_ptr_flag_bitsILi8EEENSQ_INS5_IJNSA_ILi8EEESH_EEENS5_IJSH_SB_EEEEEEEvNS4_8identityENS4_13SM90_TMA_LOADES18_vS19_EENS_8epilogue10collective6detail29Sm90TmaWarpSpecializedAdapterINS1D_15DefaultEpilogueIaSJ_SJ_NS1C_6thread17LinearCombinationIaLi1EiiLNS1H_9ScaleType4KindE0ELNS_15FloatRoundStyleE2EaEENS1_15EpilogueDefaultEEEEEvvEEEEvNT_6ParamsE)
        .other          _ZN7cutlass13device_kernelINS_4gemm6kernel13GemmUniversalIN4cute5tupleIJiiiiEEENS1_10collective13CollectiveMmaINS1_34MainloopSm90TmaGmmaWarpSpecializedILi5ENS5_IJNS4_1CILi1EEENSA_ILi2EEESB_EEENS1_35KernelTmaWarpSpecializedCooperativeEEENS5_IJNSA_ILi256EEESG_NSA_ILi128EEEEEEaNS5_IJlSB_lEEEaSJ_NS4_8TiledMMAINS4_8MMA_AtomIJNS4_4SM904GMMA27MMA_64x256x32_S32S8S8_SS_TNEEEENS4_6LayoutINS5_IJSC_SB_SB_EEENS5_IJSB_NSA_ILi0EEESS_EEEEENS5_IJNS4_10UnderscoreESV_SV_EEEEENS4_23SM90_TMA_LOAD_MULTICASTENS4_14ComposedLayoutINS4_7SwizzleILi3ELi4ELi3EEENS4_18smem_ptr_flag_bitsILi8EEENSQ_INS5_IJNSA_ILi8EEESH_EEENS5_IJSH_SB_EEEEEEEvNS4_8identityENS4_13SM90_TMA_LOADES18_vS19_EENS_8epilogue10collective6detail29Sm90TmaWarpSpecializedAdapterINS1D_15DefaultEpilogueIaSJ_SJ_NS1C_6thread17LinearCombinationIaLi1EiiLNS1H_9ScaleType4KindE0ELNS_15FloatRoundStyleE2EaEENS1_15EpilogueDefaultEEEEEvvEEEEvNT_6ParamsE,@"STO_CUDA_ENTRY STV_DEFAULT"
_ZN7cutlass13device_kernelINS_4gemm6kernel13GemmUniversalIN4cute5tupleIJiiiiEEENS1_10collective13CollectiveMmaINS1_34MainloopSm90TmaGmmaWarpSpecializedILi5ENS5_IJNS4_1CILi1EEENSA_ILi2EEESB_EEENS1_35KernelTmaWarpSpecializedCooperativeEEENS5_IJNSA_ILi256EEESG_NSA_ILi128EEEEEEaNS5_IJlSB_lEEEaSJ_NS4_8TiledMMAINS4_8MMA_AtomIJNS4_4SM904GMMA27MMA_64x256x32_S32S8S8_SS_TNEEEENS4_6LayoutINS5_IJSC_SB_SB_EEENS5_IJSB_NSA_ILi0EEESS_EEEEENS5_IJNS4_10UnderscoreESV_SV_EEEEENS4_23SM90_TMA_LOAD_MULTICASTENS4_14ComposedLayoutINS4_7SwizzleILi3ELi4ELi3EEENS4_18smem_ptr_flag_bitsILi8EEENSQ_INS5_IJNSA_ILi8EEESH_EEENS5_IJSH_SB_EEEEEEEvNS4_8identityENS4_13SM90_TMA_LOADES18_vS19_EENS_8epilogue10collective6detail29Sm90TmaWarpSpecializedAdapterINS1D_15DefaultEpilogueIaSJ_SJ_NS1C_6thread17LinearCombinationIaLi1EiiLNS1H_9ScaleType4KindE0ELNS_15FloatRoundStyleE2EaEENS1_15EpilogueDefaultEEEEEvvEEEEvNT_6ParamsE:
[----:B------:R-:W0:Y:S02]  /*0000*/  LDC R1, c[0x0][0x28] ;  /* 0x00000a00ff017b82 */ /* 0x000e240000000800 */
[----:B0-----:R-:W-:Y:S01]  /*0010*/  VIADD R1, R1, 0xfffff878 ;  /* 0xfffff87801017836 */ /* 0x001fe20000000000 */
[----:B------:R-:W0:Y:S01]  /*0020*/  S2R R5, SR_TID.X ;  /* 0x0000000000057919 */ /* 0x000e220000002100 */
[----:B------:R-:W-:Y:S01]  /*0030*/  ELECT P0, URZ, PT ;  /* 0x00000000003f782f */ /* 0x000fe20003800000 */
[----:B------:R-:W-:Y:S01]  /*0040*/  BSSY B0, `(.L_x_0) ;  /* 0x0000015000007945 */ /* 0x000fe20003800000 */
[--C-:B0-----:R-:W-:Y:S02]  /*0050*/  SHF.R.U32.HI R0, RZ, 0x5, R5.reuse ;  /* 0x00000005ff007819 */ /* 0x101fe40000011605 */
[----:B------:R-:W-:-:S03]  /*0060*/  SHF.R.U32.HI R2, RZ, 0x7, R5 ;  /* 0x00000007ff027819 */ /* 0x000fc60000011605 */
[----:B------:R-:W0:Y:S04]  /*0070*/  SHFL.IDX PT, R3, R0, RZ, 0x1f ;  /* 0x00001fff00037589 */ /* 0x000e2800000e0000 */
[----:B------:R-:W1:Y:S01]  /*0080*/  SHFL.IDX PT, R2, R2, RZ, 0x1f ;  /* 0x00001fff02027589 */ /* 0x000e6200000e0000 */
[----:B0-----:R-:W-:Y:S02]  /*0090*/  R2UR UR9, R3 ;  /* 0x00000000030972ca */ /* 0x001fe400000e0000 */
[----:B-1----:R-:W-:-:S11]  /*00a0*/  R2UR UR5, R2 ;  /* 0x00000000020572ca */ /* 0x002fd600000e0000 */
[----:B------:R-:W-:Y:S02]  /*00b0*/  USHF.R.S32.HI UR4, URZ, 0x1f, UR9 ;  /* 0x0000001f3f047899 */ /* 0x000fe40008011409 */
[----:B------:R-:W-:Y:S02]  /*00c0*/  ISETP.NE.OR P0, PT, RZ, UR9, !P0 ;  /* 0x00000009ff007c0c */ /* 0x000fe4000c705670 */
[----:B------:R-:W-:-:S04]  /*00d0*/  ULEA.HI UR4, UR4, UR9, URZ, 0x2 ;  /* 0x0000000904047291 */ /* 0x000fc8000f8f103f */
[----:B------:R-:W-:-:S04]  /*00e0*/  ULOP3.LUT UR4, UR4, 0xfffffffc, URZ, 0xc0, !UPT ;  /* 0xfffffffc04047892 */ /* 0x000fc8000f8ec03f */
[----:B------:R-:W-:-:S03]  /*00f0*/  UIADD3 UR9, UR9, -UR4, URZ ;  /* 0x8000000409097290 */ /* 0x000fc6000fffe03f */
[----:B------:R-:W-:Y:S09]  /*0100*/  @P0 BRA `(.L_x_1) ;  /* 0x0000000000200947 */ /* 0x000ff20003800000 */
[----:B------:R-:W-:Y:S02]  /*0110*/  ULDC.64 UR6, c[0x0][0x198] ;  /* 0x0000660000067ab9 */ /* 0x000fe40000000a00 */
[----:B------:R-:W-:Y:S02]  /*0120*/  UIADD3 UR10, UP0, UR6, 0xf0, URZ ;  /* 0x000000f0060a7890 */ /* 0x000fe4000ff1e03f */
[----:B------:R-:W-:Y:S02]  /*0130*/  UIADD3 UR6, UP1, UR6, 0x1f0, URZ ;  /* 0x000001f006067890 */ /* 0x000fe4000ff3e03f */
[----:B------:R-:W-:Y:S02]  /*0140*/  UIADD3.X UR11, URZ, UR7, URZ, UP0, !UPT ;  /* 0x000000073f0b7290 */ /* 0x000fe400087fe43f */
[----:B------:R-:W-:-:S07]  /*0150*/  UIADD3.X UR7, URZ, UR7, URZ, UP1, !UPT ;  /* 0x000000073f077290 */ /* 0x000fce0008ffe43f */
[----:B------:R0:W-:Y:S02]  /*0160*/  UTMACCTL.PF [UR10] ;  /* 0x000000000a0079b9 */ /* 0x0001e40008040000 */
[----:B------:R0:W-:Y:S02]  /*0170*/  UTMACCTL.PF [UR6] ;  /* 0x00000000060079b9 */ /* 0x0001e40008040000 */
[----:B0-----:R-:W-:Y:S01]  /*0180*/  NOP ;  /* 0x0000000000007918 */ /* 0x001fe20000000000 */
.L_x_1:
[----:B------:R-:W-:Y:S05]  /*0190*/  BSYNC B0 ;  /* 0x0000000000007941 */ /* 0x000fea0003800000 */
.L_x_0:
[----:B------:R-:W0:Y:S01]  /*01a0*/  SHFL.IDX PT, R2, R0, RZ, 0x1f ;  /* 0x00001fff00027589 */ /* 0x000e2200000e0000 */
[----:B------:R-:W-:Y:S01]  /*01b0*/  UISETP.NE.AND UP0, UPT, UR9, 0x3, UPT ;  /* 0x000000030900788c */ /* 0x000fe2000bf05270 */
[----:B------:R-:W-:Y:S01]  /*01c0*/  ISETP.NE.AND P2, PT, RZ, UR5, PT ;  /* 0x00000005ff007c0c */ /* 0x000fe2000bf45270 */
[----:B------:R-:W-:Y:S02]  /*01d0*/  UIADD3 UR16, UR5, -0x1, URZ ;  /* 0xffffffff05107890 */ /* 0x000fe4000fffe03f */
[----:B------:R-:W-:Y:S02]  /*01e0*/  UISETP.EQ.OR UP0, UPT, UR9, URZ, !UP0 ;  /* 0x0000003f0900728c */ /* 0x000fe4000c702670 */
[----:B------:R-:W-:Y:S02]  /*01f0*/  UISETP.GE.U32.AND UP1, UPT, UR16, 0x2, UPT ;  /* 0x000000021000788c */ /* 0x000fe4000bf26070 */
[----:B------:R-:W-:-:S04]  /*0200*/  UISETP.EQ.AND UP0, UPT, UR5, URZ, UP0 ;  /* 0x0000003f0500728c */ /* 0x000fc80008702270 */
[----:B------:R-:W-:-:S04]  /*0210*/  USEL UR40, URZ, 0x1, !UP0 ;  /* 0x000000013f287887 */ /* 0x000fc8000c000000 */
[----:B------:R-:W-:Y:S01]  /*0220*/  USEL UR40, UR40, 0x2, UP1 ;  /* 0x0000000228287887 */ /* 0x000fe20008800000 */
[----:B0-----:R-:W-:-:S13]  /*0230*/  ISETP.NE.AND P0, PT, R2, RZ, PT ;  /* 0x000000ff0200720c */ /* 0x001fda0003f05270 */
[----:B------:R-:W-:Y:S05]  /*0240*/  @P0 BRA `(.L_x_2) ;  /* 0x0000000000600947 */ /* 0x000fea0003800000 */
[----:B------:R-:W0:Y:S01]  /*0250*/  S2UR UR8, SR_CgaCtaId ;  /* 0x00000000000879c3 */ /* 0x000e220000008800 */
[----:B------:R-:W-:Y:S01]  /*0260*/  UMOV UR4, 0x400 ;  /* 0x0000040000047882 */ /* 0x000fe20000000000 */
[----:B------:R-:W-:Y:S01]  /*0270*/  UMOV UR5, 0x1 ;  /* 0x0000000100057882 */ /* 0x000fe20000000000 */
[----:B------:R-:W-:Y:S01]  /*0280*/  UMOV UR6, 0x4 ;  /* 0x0000000400067882 */ /* 0x000fe20000000000 */
[----:B------:R-:W-:Y:S01]  /*0290*/  ELECT P0, URZ, PT ;  /* 0x00000000003f782f */ /* 0x000fe20003800000 */
[----:B------:R-:W-:-:S04]  /*02a0*/  UIADD3 UR6, -UR6, 0x100000, URZ ;  /* 0x0010000006067890 */ /* 0x000fc8000fffe13f */
[----:B------:R-:W-:Y:S02]  /*02b0*/  USHF.L.U32 UR7, UR6, 0xb, URZ ;  /* 0x0000000b06077899 */ /* 0x000fe4000800063f */
[----:B------:R-:W-:Y:S02]  /*02c0*/  USHF.L.U32 UR6, UR6, 0x1, URZ ;  /* 0x0000000106067899 */ /* 0x000fe4000800063f */
[----:B0-----:R-:W-:Y:S02]  /*02d0*/  ULEA UR8, UR8, UR4, 0x18 ;  /* 0x0000000408087291 */ /* 0x001fe4000f8ec03f */
[----:B------:R-:W-:-:S04]  /*02e0*/  UIADD3 UR4, -UR5, 0x100000, URZ ;  /* 0x0010000005047890 */ /* 0x000fc8000fffe13f */
[----:B------:R-:W-:Y:S02]  /*02f0*/  USHF.L.U32 UR5, UR4, 0xb, URZ ;  /* 0x0000000b04057899 */ /* 0x000fe4000800063f */
[----:B------:R-:W-:Y:S01]  /*0300*/  USHF.L.U32 UR4, UR4, 0x1, URZ ;  /* 0x0000000104047899 */ /* 0x000fe2000800063f */
[----:B------:R-:W0:Y:S11]  /*0310*/  FENCE.VIEW.ASYNC.S ;  /* 0x00000000000073c6 */ /* 0x000e360000000000 */
[----:B0-----:R0:W1:Y:S01]  /*0320*/  SYNCS.EXCH.64 URZ, [UR8], UR4 ;  /* 0x00000004083f75b2 */ /* 0x0010620008000100 */
[----:B------:R0:W2:Y:S01]  /*0330*/  SYNCS.EXCH.64 URZ, [UR8+0x28], UR6 ;  /* 0x00002806083f75b2 */ /* 0x0000a20008000100 */
[----:B------:R0:W3:Y:S01]  /*0340*/  SYNCS.EXCH.64 URZ, [UR8+0x8], UR4 ;  /* 0x00000804083f75b2 */ /* 0x0000e20008000100 */
[----:B------:R0:W4:Y:S01]  /*0350*/  SYNCS.EXCH.64 URZ, [UR8+0x30], UR6 ;  /* 0x00003006083f75b2 */ /* 0x0001220008000100 */
[----:B------:R0:W0:Y:S01]  /*0360*/  SYNCS.EXCH.64 URZ, [UR8+0x10], UR4 ;  /* 0x00001004083f75b2 */ /* 0x0000220008000100 */
[----:B------:R0:W0:Y:S01]  /*0370*/  SYNCS.EXCH.64 URZ, [UR8+0x38], UR6 ;  /* 0x00003806083f75b2 */ /* 0x0000220008000100 */
[----:B------:R0:W0:Y:S01]  /*0380*/  SYNCS.EXCH.64 URZ, [UR8+0x18], UR4 ;  /* 0x00001804083f75b2 */ /* 0x0000220008000100 */
[----:B------:R0:W0:Y:S01]  /*0390*/  SYNCS.EXCH.64 URZ, [UR8+0x40], UR6 ;  /* 0x00004006083f75b2 */ /* 0x0000220008000100 */
[----:B------:R0:W0:Y:S01]  /*03a0*/  SYNCS.EXCH.64 URZ, [UR8+0x20], UR4 ;  /* 0x00002004083f75b2 */ /* 0x0000220008000100 */
[----:B------:R0:W0:Y:S01]  /*03b0*/  SYNCS.EXCH.64 URZ, [UR8+0x48], UR6 ;  /* 0x00004806083f75b2 */ /* 0x0000220008000100 */
[----:B------:R-:W-:Y:S01]  /*03c0*/  NOP ;  /* 0x0000000000007918 */ /* 0x000fe20000000000 */
.L_x_2:
[----:B------:R-:W5:Y:S01]  /*03d0*/  S2UR UR10, SR_CTAID.Y ;  /* 0x00000000000a79c3 */ /* 0x000f620000002600 */
[----:B------:R-:W1:Y:S01]  /*03e0*/  SHFL.IDX PT, R0, R0, RZ, 0x1f ;  /* 0x00001fff00007589 */ /* 0x000e6200000e0000 */
[----:B------:R-:W-:Y:S02]  /*03f0*/  SHF.R.S32.HI R3, RZ, 0x1f, R5 ;  /* 0x0000001fff037819 */ /* 0x000fe40000011405 */
[----:B------:R-:W-:Y:S02]  /*0400*/  ELECT P0, URZ, PT ;  /* 0x00000000003f782f */ /* 0x000fe40003800000 */
[----:B------:R-:W-:Y:S01]  /*0410*/  SHF.R.S32.HI R7, RZ, 0x1f, R2 ;  /* 0x0000001fff077819 */ /* 0x000fe20000011402 */
[----:B0-----:R-:W-:Y:S01]  /*0420*/  ULDC UR4, c[0x0][0x154] ;  /* 0x0000550000047ab9 */ /* 0x001fe20000000800 */
[----:B------:R-:W-:Y:S01]  /*0430*/  LEA.HI R3, R3, R5, RZ, 0x7 ;  /* 0x0000000503037211 */ /* 0x000fe200078f38ff */
[----:B------:R-:W-:Y:S01]  /*0440*/  ULDC UR11, c[0x0][0x148] ;  /* 0x00005200000b7ab9 */ /* 0x000fe20000000800 */
[----:B------:R-:W0:Y:S01]  /*0450*/  S2UR UR13, SR_CTAID.X ;  /* 0x00000000000d79c3 */ /* 0x000e220000002500 */
[----:B------:R-:W-:Y:S01]  /*0460*/  LEA.HI R7, R7, R2, RZ, 0x2 ;  /* 0x0000000207077211 */ /* 0x000fe200078f10ff */
[----:B------:R-:W-:Y:S01]  /*0470*/  NOP ;  /* 0x0000000000007918 */ /* 0x000fe20000000000 */
[----:B------:R-:W-:Y:S01]  /*0480*/  LOP3.LUT R3, R3, 0xffffff80, RZ, 0xc0, !PT ;  /* 0xffffff8003037812 */ /* 0x000fe200078ec0ff */
[----:B------:R-:W-:Y:S01]  /*0490*/  NOP ;  /* 0x0000000000007918 */ /* 0x000fe20000000000 */
[----:B------:R-:W-:-:S03]  /*04a0*/  LOP3.LUT R7, R7, 0x3ffffffc, RZ, 0xc0, !PT ;  /* 0x3ffffffc07077812 */ /* 0x000fc600078ec0ff */
[----:B------:R-:W-:Y:S02]  /*04b0*/  IMAD.IADD R3, R5, 0x1, -R3 ;  /* 0x0000000105037824 */ /* 0x000fe400078e0a03 */
[----:B------:R-:W-:Y:S01]  /*04c0*/  IMAD.IADD R2, R2, 0x1, -R7 ;  /* 0x0000000102027824 */ /* 0x000fe200078e0a07 */
[----:B-----5:R-:W-:Y:S02]  /*04d0*/  I2FP.F32.U32 R4, UR10 ;  /* 0x0000000a00047c45 */ /* 0x020fe40008201000 */
[----:B-1----:R-:W-:Y:S02]  /*04e0*/  ISETP.NE.OR P0, PT, R0, RZ, !P0 ;  /* 0x000000ff0000720c */ /* 0x002fe40004705670 */
[----:B------:R-:W-:Y:S01]  /*04f0*/  SHF.R.S32.HI R0, RZ, 0x1f, R3 ;  /* 0x0000001fff007819 */ /* 0x000fe20000011403 */
[----:B------:R-:W-:Y:S01]  /*0500*/  FMUL R8, R4, UR4 ;  /* 0x0000000404087c20 */ /* 0x000fe20008400000 */
[----:B------:R-:W-:Y:S01]  /*0510*/  ULDC UR4, c[0x0][0x150] ;  /* 0x0000540000047ab9 */ /* 0x000fe20000000800 */
[----:B0-----:R-:W-:-:S02]  /*0520*/  I2FP.F32.U32 R4, UR13 ;  /* 0x0000000d00047c45 */ /* 0x001fc40008201000 */
[----:B------:R-:W-:Y:S02]  /*0530*/  LEA.HI R0, R0, R3, RZ, 0x3 ;  /* 0x0000000300007211 */ /* 0x000fe400078f18ff */
[----:B------:R-:W0:Y:S01]  /*0540*/  F2I.U32.TRUNC.NTZ R8, R8 ;  /* 0x0000000800087305 */ /* 0x000e22000020f000 */
[----:B------:R-:W-:Y:S01]  /*0550*/  FMUL R6, R4, UR4 ;  /* 0x0000000404067c20 */ /* 0x000fe20008400000 */
[--C-:B------:R-:W-:Y:S02]  /*0560*/  SHF.R.S32.HI R4, RZ, 0x3, R0.reuse ;  /* 0x00000003ff047819 */ /* 0x100fe40000011400 */
[----:B------:R-:W-:Y:S01]  /*0570*/  VOTEU.ALL UP0, P0 ;  /* 0x00000000003f7886 */ /* 0x000fe20000000000 */
[----:B------:R-:W-:Y:S01]  /*0580*/  SHF.R.S32.HI R5, RZ, 0x1f, R0 ;  /* 0x0000001fff057819 */ /* 0x000fe20000011400 */
[----:B------:R-:W-:Y:S01]  /*0590*/  UMOV UR4, 0x20 ;  /* 0x0000002000047882 */ /* 0x000fe20000000000 */
[----:B------:R-:W1:Y:S01]  /*05a0*/  LDC R0, c[0x0][0x140] ;  /* 0x00005000ff007b82 */ /* 0x000e620000000800 */
[----:B------:R-:W5:Y:S01]  /*05b0*/  F2I.U32.TRUNC.NTZ R6, R6 ;  /* 0x0000000600067305 */ /* 0x000f62000020f000 */
[----:B------:R-:W-:Y:S01]  /*05c0*/  LEA.HI R5, R5, R4, RZ, 0x2 ;  /* 0x0000000405057211 */ /* 0x000fe200078f10ff */
[----:B------:R-:W-:Y:S01]  /*05d0*/  @!UP0 UMOV UR7, 0x400 ;  /* 0x0000040000078882 */ /* 0x000fe20000000000 */
[----:B------:R-:W-:-:S04]  /*05e0*/  @!UP0 UIADD3 UR4, -UR4, 0x100000, URZ ;  /* 0x0010000004048890 */ /* 0x000fc8000fffe13f */
[----:B------:R-:W-:Y:S02]  /*05f0*/  @!UP0 USHF.L.U32 UR5, UR4, 0xb, URZ ;  /* 0x0000000b04058899 */ /* 0x000fe4000800063f */
[----:B------:R-:W-:Y:S01]  /*0600*/  @!UP0 USHF.L.U32 UR4, UR4, 0x1, URZ ;  /* 0x0000000104048899 */ /* 0x000fe2000800063f */
[----:B------:R-:W-:Y:S01]  /*0610*/  LOP3.LUT R5, R5, 0xfffffffc, RZ, 0xc0, !PT ;  /* 0xfffffffc05057812 */ /* 0x000fe200078ec0ff */
[----:B------:R-:W-:Y:S01]  /*0620*/  VOTEU.ALL UP1, P0 ;  /* 0x00000000003f7886 */ /* 0x000fe20000020000 */
[----:B------:R-:W2:Y:S01]  /*0630*/  @!UP0 S2UR UR8, SR_CgaCtaId ;  /* 0x00000000000889c3 */ /* 0x000ea20000008800 */
[----:B0-----:R-:W-:Y:S02]  /*0640*/  R2UR UR12, R8 ;  /* 0x00000000080c72ca */ /* 0x001fe400000e0000 */
[----:B------:R-:W-:Y:S02]  /*0650*/  IADD3 R5, R4, -R5, RZ ;  /* 0x8000000504057210 */ /* 0x000fe40007ffe0ff */
[----:B-----5:R-:W-:-:S03]  /*0660*/  R2UR UR6, R6 ;  /* 0x00000000060672ca */ /* 0x020fc600000e0000 */
[----:B------:R-:W-:-:S06]  /*0670*/  IMAD R2, R2, 0x4, R5 ;  /* 0x0000000402027824 */ /* 0x000fcc00078e0205 */
[----:B------:R-:W-:Y:S01]  /*0680*/  UIADD3 UR12, -UR12, URZ, URZ ;  /* 0x0000003f0c0c7290 */ /* 0x000fe2000fffe13f */
[----:B------:R-:W-:Y:S02]  /*0690*/  SHF.L.U32 R155, R2, 0x2, RZ ;  /* 0x00000002029b7819 */ /* 0x000fe400000006ff */
[----:B-1----:R-:W-:Y:S01]  /*06a0*/  ISETP.EQ.U32.AND P3, PT, R0, 0x1, PT ;  /* 0x000000010000780c */ /* 0x002fe20003f62070 */
[----:B------:R-:W-:Y:S01]  /*06b0*/  UIMAD UR14, UR11, UR12, UR10 ;  /* 0x0000000c0b0e72a4 */ /* 0x000fe2000f8e020a */
[----:B------:R-:W-:Y:S01]  /*06c0*/  LOP3.LUT R155, R2, 0xc, R155, 0x78, !PT ;  /* 0x0000000c029b7812 */ /* 0x000fe200078e789b */
[----:B------:R-:W-:Y:S02]  /*06d0*/  UIADD3 UR6, -UR6, URZ, URZ ;  /* 0x0000003f06067290 */ /* 0x000fe4000fffe13f */
[----:B--2---:R-:W-:Y:S02]  /*06e0*/  @!UP0 ULEA UR7, UR8, UR7, 0x18 ;  /* 0x0000000708078291 */ /* 0x004fe4000f8ec03f */
[----:B------:R-:W-:Y:S01]  /*06f0*/  ISETP.NE.AND P1, PT, R155, UR14, PT ;  /* 0x0000000e9b007c0c */ /* 0x000fe2000bf25270 */
[----:B------:R-:W-:Y:S01]  /*0700*/  VOTEU.ALL UP0, P0 ;  /* 0x00000000003f7886 */ /* 0x000fe20000000000 */
[----:B------:R-:W-:Y:S01]  /*0710*/  ULDC UR8, c[0x0][0x144] ;  /* 0x0000510000087ab9 */ /* 0x000fe20000000800 */
[----:B------:R-:W-:Y:S01]  /*0720*/  LOP3.LUT P0, RZ, R3, 0x7, RZ, 0xc0, !PT ;  /* 0x0000000703ff7812 */ /* 0x000fe2000780c0ff */
[----:B------:R-:W-:-:S03]  /*0730*/  UIMAD UR8, UR8, UR6, UR13 ;  /* 0x00000006080872a4 */ /* 0x000fc6000f8e020d */
[----:B------:R-:W-:-:S03]  /*0740*/  ISETP.LT.U32.AND P0, PT, R155, 0x2, !P0 ;  /* 0x000000029b00780c */ /* 0x000fc60004701070 */
[----:B------:R-:W-:Y:S01]  /*0750*/  ISETP.EQ.OR P1, PT, RZ, UR8, !P1 ;  /* 0x00000008ff007c0c */ /* 0x000fe2000cf22670 */
[----:B------:R-:W0:Y:S02]  /*0760*/  FENCE.VIEW.ASYNC.S ;  /* 0x00000000000073c6 */ /* 0x000e240000000000 */
[----:B0-----:R0:W1:Y:S01]  /*0770*/  @!UP0 SYNCS.EXCH.64 URZ, [UR7+0x60], UR4 ;  /* 0x00006004073f85b2 */ /* 0x0010620008000100 */
[----:B------:R-:W-:-:S04]  /*0780*/  PLOP3.LUT P0, PT, P0, P1, PT, 0x80, 0x0 ;  /* 0x000000000000781c */ /* 0x000fc80000703070 */
[----:B------:R-:W-:Y:S01]  /*0790*/  P2R R19, PR, RZ, 0x1 ;  /* 0x00000001ff137803 */ /* 0x000fe20000000000 */
[----:B------:R0:W2:Y:S01]  /*07a0*/  @!UP1 SYNCS.EXCH.64 URZ, [UR7+0x68], UR4 ;  /* 0x00006804073f95b2 */ /* 0x0000a20008000100 */
[----:B------:R-:W-:Y:S01]  /*07b0*/  NOP ;  /* 0x0000000000007918 */ /* 0x000fe20000000000 */
[----:B------:R-:W-:Y:S06]  /*07c0*/  @!P3 BRA `(.L_x_3) ;  /* 0x000000000008b947 */ /* 0x000fec0003800000 */
[----:B-1234-:R-:W-:Y:S01]  /*07d0*/  UCGABAR_ARV ;  /* 0x00000000000079c7 */ /* 0x01efe20008000000 */
[----:B------:R-:W-:Y:S05]  /*07e0*/  BRA `(.L_x_4) ;  /* 0x0000000000047947 */ /* 0x000fea0003800000 */
.L_x_3:
[----:B-1234-:R-:W-:Y:S01]  /*07f0*/  NOP ;  /* 0x0000000000007918 */ /* 0x01efe20000000000 */
.L_x_4:
[----:B0-----:R-:W-:Y:S01]  /*0800*/  ULDC UR4, c[0x0][0x65c] ;  /* 0x0001970000047ab9 */ /* 0x001fe20000000800 */
[----:B------:R-:W-:Y:S01]  /*0810*/  UMOV UR5, URZ ;  /* 0x0000003f00057c82 */ /* 0x000fe20008000000 */
[----:B------:R-:W-:-:S03]  /*0820*/  UISETP.NE.AND UP0, UPT, UR4, 0x1, UPT ;  /* 0x000000010400788c */ /* 0x000fc6000bf05270 */
[----:B------:R-:W-:Y:S01]  /*0830*/  UMOV UR4, UR13 ;  /* 0x0000000d00047c82 */ /* 0x000fe20008000000 */
[----:B------:R-:W-:Y:S02]  /*0840*/  UP2UR UR46, UPR, URZ, 0x1 ;  /* 0x000000013f2e7883 */ /* 0x000fe40008000000 */
[----:B------:R-:W-:Y:S02]  /*0850*/  PLOP3.LUT P0, PT, PT, PT, UP0, 0x80, 0x0 ;  /* 0x000000000000781c */ /* 0x000fe40003f0f008 */
[----:B------:R-:W-:Y:S02]  /*0860*/  PLOP3.LUT P1, PT, PT, PT, UP0, 0x80, 0x0 ;  /* 0x000000000000781c */ /* 0x000fe40003f2f008 */
[----:B------:R-:W-:Y:S01]  /*0870*/  PLOP3.LUT P5, PT, PT, PT, UP0, 0x80, 0x0 ;  /* 0x000000000000781c */ /* 0x000fe20003faf008 */
[----:B------:R-:W-:Y:S01]  /*0880*/  @UP0 ULDC UR14, c[0x0][0x10] ;  /* 0x00000400000e0ab9 */ /* 0x000fe20000000800 */
[----:B------:R-:W-:Y:S01]  /*0890*/  @UP0 UMOV UR6, UR10 ;  /* 0x0000000a00060c82 */ /* 0x000fe20008000000 */
[----:B------:R-:W-:Y:S01]  /*08a0*/  @UP0 UMOV UR7, URZ ;  /* 0x0000003f00070c82 */ /* 0x000fe20008000000 */
[----:B------:R-:W-:Y:S01]  /*08b0*/  PLOP3.LUT P4, PT, PT, PT, UP0, 0x80, 0x0 ;  /* 0x000000000000781c */ /* 0x000fe20003f8f008 */
[----:B------:R-:W-:-:S03]  /*08c0*/  @UP0 UIMAD.WIDE.U32 UR14, UR13, UR14, UR6 ;  /* 0x0000000e0d0e02a5 */ /* 0x000fc6000f8e0006 */
[----:B------:R-:W-:Y:S01]  /*08d0*/  @!UP0 ULDC UR7, c[0x0][0xc] ;  /* 0x0000030000078ab9 */ /* 0x000fe20000000800 */
[----:B------:R-:W-:Y:S01]  /*08e0*/  @UP0 UMOV UR6, URZ ;  /* 0x0000003f00060c82 */ /* 0x000fe20008000000 */
[----:B------:R-:W-:Y:S01]  /*08f0*/  @!UP0 UIMAD.WIDE.U32 UR4, UR10, UR7, UR4 ;  /* 0x000000070a0482a5 */ /* 0x000fe2000f8e0004 */
[----:B------:R-:W-:Y:S01]  /*0900*/  IMAD.U32 R2, RZ, RZ, UR14 ;  /* 0x0000000eff027e24 */ /* 0x000fe2000f8e00ff */
[----:B------:R-:W-:Y:S02]  /*0910*/  @UP0 UIADD3 UR6, UR15, UR6, URZ ;  /* 0x000000060f060290 */ /* 0x000fe4000fffe03f */
[----:B------:R-:W-:Y:S02]  /*0920*/  IMAD.U32 R3, RZ, RZ, UR15 ;  /* 0x0000000fff037e24 */ /* 0x000fe4000f8e00ff */
[----:B------:R-:W-:Y:S01]  /*0930*/  @P0 MOV R7, R2 ;  /* 0x0000000200070202 */ /* 0x000fe20000000f00 */
[----:B------:R-:W-:Y:S01]  /*0940*/  IMAD.U32 R2, RZ, RZ, UR4 ;  /* 0x00000004ff027e24 */ /* 0x000fe2000f8e00ff */
[----:B------:R-:W-:Y:S01]  /*0950*/  MOV R3, UR5 ;  /* 0x0000000500037c02 */ /* 0x000fe20008000f00 */
[----:B------:R-:W-:-:S02]  /*0960*/  IMAD.U32 R5, RZ, RZ, UR5 ;  /* 0x00000005ff057e24 */ /* 0x000fc4000f8e00ff */
[----:B------:R-:W-:Y:S01]  /*0970*/  @P1 IMAD.U32 R6, RZ, RZ, UR6 ;  /* 0x00000006ff061e24 */ /* 0x000fe2000f8e00ff */
[----:B------:R-:W-:Y:S01]  /*0980*/  @!P4 MOV R7, R2 ;  /* 0x000000020007c202 */ /* 0x000fe20000000f00 */
[----:B------:R-:W-:Y:S02]  /*0990*/  @!P5 IMAD.MOV.U32 R6, RZ, RZ, R5 ;  /* 0x000000ffff06d224 */ /* 0x000fe400078e0005 */
[----:B------:R-:W-:-:S03]  /*09a0*/  IMAD.U32 R4, RZ, RZ, UR4 ;  /* 0x00000004ff047e24 */ /* 0x000fc6000f8e00ff */
[----:B------:R0:W-:Y:S04]  /*09b0*/  STL [R1+0x200], R6 ;  /* 0x0002000601007387 */ /* 0x0001e80000100800 */
[----:B------:R0:W-:Y:S01]  /*09c0*/  STL [R1+0x204], R7 ;  /* 0x0002040701007387 */ /* 0x0001e20000100800 */
[----:B------:R-:W-:Y:S05]  /*09d0*/  @!P3 BRA `(.L_x_5) ;  /* 0x00000000000cb947 */ /* 0x000fea0003800000 */
[----:B------:R-:W-:Y:S01]  /*09e0*/  UCGABAR_WAIT ;  /* 0x0000000000007dc7 */ /* 0x000fe20008000000 */
[----:B------:R-:W-:Y:S01]  /*09f0*/  CCTL.IVALL ;  /* 0x00000000ff00798f */ /* 0x000fe20002000000 */
[----:B------:R-:W-:Y:S05]  /*0a00*/  BRA `(.L_x_6) ;  /* 0x0000000000047947 */ /* 0x000fea0003800000 */
.L_x_5:
[----:B------:R-:W-:Y:S06]  /*0a10*/  BAR.SYNC.DEFER_BLOCKING 0x0 ;  /* 0x0000000000007b1d */ /* 0x000fec0000010000 */
.L_x_6:
[----:B------:R-:W-:Y:S05]  /*0a20*/  @!P2 BRA `(.L_x_7) ;  /* 0x000001640040a947 */ /* 0x000fea0003800000 */
[----:B------:R-:W-:-:S06]  /*0a30*/  UISETP.GT.U32.AND UP0, UPT, UR16, 0x1, UPT ;  /* 0x000000011000788c */ /* 0x000fcc000bf04070 */
[----:B------:R-:W-:-:S13]  /*0a40*/  PLOP3.LUT P0, PT, PT, PT, UP0, 0x80, 0x0 ;  /* 0x000000000000781c */ /* 0x000fda0003f0f008 */
[----:B------:R-:W-:Y:S05]  /*0a50*/  @P0 EXIT ;  /* 0x000000000000094d */ /* 0x000fea0003800000 */
[----:B------:R-:W-:Y:S01]  /*0a60*/  ULDC.64 UR4, c[0x0][0x650] ;  /* 0x0001940000047ab9 */ /* 0x000fe20000000a00 */
[----:B------:R-:W-:Y:S01]  /*0a70*/  UMOV UR41, 0xffffffff ;  /* 0xffffffff00297882 */ /* 0x000fe20000000000 */
[----:B------:R-:W-:Y:S01]  /*0a80*/  ISETP.GE.U32.AND P0, PT, R7, UR4, PT ;  /* 0x0000000407007c0c */ /* 0x000fe2000bf06070 */
[----:B------:R-:W-:Y:S01]  /*0a90*/  UMOV UR42, 0xffffffff ;  /* 0xffffffff002a7882 */ /* 0x000fe20000000000 */
[----:B------:R-:W-:Y:S01]  /*0aa0*/  UMOV UR43, 0xffffffff ;  /* 0xffffffff002b7882 */ /* 0x000fe20000000000 */
[----:B------:R-:W-:Y:S02]  /*0ab0*/  PRMT R0, RZ, 0x7610, R0 ;  /* 0x00007610ff007816 */ /* 0x000fe40000000000 */
[----:B------:R-:W-:-:S13]  /*0ac0*/  ISETP.GE.U32.AND.EX P0, PT, R6, UR5, PT, P0 ;  /* 0x0000000506007c0c */ /* 0x000fda000bf06100 */
[----:B------:R-:W-:Y:S05]  /*0ad0*/  @P0 BRA `(.L_x_8) ;  /* 0x0000000400480947 */ /* 0x000fea0003800000 */
[----:B------:R-:W-:Y:S01]  /*0ae0*/  ULDC.64 UR16, c[0x0][0x628] ;  /* 0x00018a0000107ab9 */ /* 0x000fe20000000a00 */
[C---:B------:R-:W-:Y:S01]  /*0af0*/  R2UR UR19, R7.reuse ;  /* 0x00000000071372ca */ /* 0x040fe200000e0000 */
[----:B------:R-:W-:Y:S01]  /*0b00*/  ULDC UR18, c[0x0][0x630] ;  /* 0x00018c0000127ab9 */ /* 0x000fe20000000800 */
[----:B------:R-:W-:Y:S02]  /*0b10*/  ISETP.NE.U32.AND P0, PT, RZ, UR16, PT ;  /* 0x00000010ff007c0c */ /* 0x000fe4000bf05070 */
[----:B------:R-:W-:Y:S02]  /*0b20*/  R2UR UR4, R7 ;  /* 0x00000000070472ca */ /* 0x000fe400000e0000 */
[----:B------:R-:W-:Y:S02]  /*0b30*/  ISETP.NE.AND.EX P0, PT, RZ, UR17, PT, P0 ;  /* 0x00000011ff007c0c */ /* 0x000fe4000bf05300 */
[----:B------:R-:W-:-:S11]  /*0b40*/  R2UR UR5, R6 ;  /* 0x00000000060572ca */ /* 0x000fd600000e0000 */
[----:B------:R-:W-:Y:S05]  /*0b50*/  @!P0 BRA `(.L_x_9) ;  /* 0x0000000000308947 */ /* 0x000fea0003800000 */
[----:B------:R-:W-:Y:S01]  /*0b60*/  R2UR UR4, R7 ;  /* 0x00000000070472ca */ /* 0x000fe200000e0000 */
[----:B------:R-:W-:Y:S01]  /*0b70*/  ULDC UR9, c[0x0][0x634] ;  /* 0x00018d0000097ab9 */ /* 0x000fe20000000800 */
[----:B------:R-:W-:-:S11]  /*0b80*/  R2UR UR13, R6 ;  /* 0x00000000060d72ca */ /* 0x000fd600000e0000 */
[----:B------:R-:W-:-:S04]  /*0b90*/  UIADD3 UR9, UP0, UR4, UR9, URZ ;  /* 0x0000000904097290 */ /* 0x000fc8000ff1e03f */
[----:B------:R-:W-:-:S04]  /*0ba0*/  UIADD3.X UR13, URZ, UR13, URZ, UP0, !UPT ;  /* 0x0000000d3f0d7290 */ /* 0x000fc800087fe43f */
[----:B------:R-:W-:-:S04]  /*0bb0*/  UIMAD.WIDE.U32 UR4, UR13, UR16, URZ ;  /* 0x000000100d0472a5 */ /* 0x000fc8000f8e003f */
[----:B------:R-:W-:Y:S02]  /*0bc0*/  UIMAD.WIDE.U32 UR6, UP0, UR9, UR17, UR4 ;  /* 0x00000011090672a5 */ /* 0x000fe4000f800004 */
[----:B------:R-:W-:Y:S02]  /*0bd0*/  UIMAD.WIDE.U32 UR4, UR9, UR16, URZ ;  /* 0x00000010090472a5 */ /* 0x000fe4000f8e003f */
[----:B------:R-:W-:Y:S02]  /*0be0*/  UIADD3.X UR15, URZ, URZ, URZ, UP0, !UPT ;  /* 0x0000003f3f0f7290 */ /* 0x000fe400087fe43f */
[----:B------:R-:W-:Y:S01]  /*0bf0*/  UIADD3 URZ, UP0, UR5, UR6, URZ ;  /* 0x00000006053f7290 */ /* 0x000fe2000ff1e03f */
[----:B------:R-:W-:-:S03]  /*0c00*/  UMOV UR14, UR7 ;  /* 0x00000007000e7c82 */ /* 0x000fc60008000000 */
[----:B------:R-:W-:-:S12]  /*0c10*/  UIMAD.WIDE.U32.X UR4, UR13, UR17, UR14, UP0 ;  /* 0x000000110d0472a5 */ /* 0x000fd800080e040e */
.L_x_9:
[----:B------:R-:W-:Y:S01]  /*0c20*/  USHF.R.U64 UR43, UR4, UR18, UR5 ;  /* 0x00000012042b7299 */ /* 0x000fe20008001205 */
[----:B------:R-:W-:Y:S01]  /*0c30*/  R2UR UR7, R6 ;  /* 0x00000000060772ca */ /* 0x000fe200000e0000 */
[----:B------:R-:W-:Y:S02]  /*0c40*/  USHF.R.U32.HI UR4, URZ, UR18, UR5 ;  /* 0x000000123f047299 */ /* 0x000fe40008011605 */
[----:B------:R-:W-:Y:S01]  /*0c50*/  UIADD3 UR5, UP0, URZ, -UR43, URZ ;  /* 0x8000002b3f057290 */ /* 0x000fe2000ff1e03f */
[----:B------:R-:W-:Y:S01]  /*0c60*/  ULDC.64 UR14, c[0x0][0x620] ;  /* 0x00018800000e7ab9 */ /* 0x000fe20000000a00 */
[----:B------:R-:W-:Y:S02]  /*0c70*/  UMOV UR6, UR19 ;  /* 0x0000001300067c82 */ /* 0x000fe40008000000 */
[----:B------:R-:W-:Y:S01]  /*0c80*/  UIADD3.X UR4, URZ, ~UR4, URZ, UP0, !UPT ;  /* 0x800000043f047290 */ /* 0x000fe200087fe43f */
[----:B------:R-:W-:Y:S01]  /*0c90*/  ULDC UR9, c[0x0][0x618] ;  /* 0x0001860000097ab9 */ /* 0x000fe20000000800 */
[----:B------:R-:W-:-:S02]  /*0ca0*/  UIMAD UR12, UR11, UR12, UR10 ;  /* 0x0000000c0b0c72a4 */ /* 0x000fc4000f8e020a */
[----:B------:R-:W-:Y:S02]  /*0cb0*/  UIMAD UR4, UR4, UR14, URZ ;  /* 0x0000000e040472a4 */ /* 0x000fe4000f8e023f */
[----:B------:R-:W-:Y:S02]  /*0cc0*/  UIMAD.WIDE.U32 UR6, UR5, UR14, UR6 ;  /* 0x0000000e050672a5 */ /* 0x000fe4000f8e0006 */
[----:B------:R-:W-:Y:S01]  /*0cd0*/  UIMAD UR4, UR5, UR15, UR4 ;  /* 0x0000000f050472a4 */ /* 0x000fe2000f8e0204 */
[----:B------:R-:W-:Y:S01]  /*0ce0*/  ULDC UR10, c[0x0][0x608] ;  /* 0x00018200000a7ab9 */ /* 0x000fe20000000800 */
[----:B------:R-:W-:Y:S02]  /*0cf0*/  ULDC UR18, c[0x0][0x658] ;  /* 0x0001960000127ab9 */ /* 0x000fe40000000800 */
[----:B------:R-:W-:Y:S01]  /*0d00*/  UIADD3 UR7, UR7, UR4, URZ ;  /* 0x0000000407077290 */ /* 0x000fe2000fffe03f */
[----:B------:R-:W-:Y:S02]  /*0d10*/  UMOV UR11, 0xffffffff ;  /* 0xffffffff000b7882 */ /* 0x000fe40000000000 */
[----:B------:R-:W-:Y:S01]  /*0d20*/  ULDC.64 UR4, c[0x0][0x640] ;  /* 0x0001900000047ab9 */ /* 0x000fe20000000a00 */
[----:B------:R-:W-:Y:S01]  /*0d30*/  USHF.R.U64 UR16, UR6, UR9, UR7 ;  /* 0x0000000906107299 */ /* 0x000fe20008001207 */
[----:B------:R-:W-:Y:S01]  /*0d40*/  ISETP.NE.U32.AND P0, PT, RZ, UR4, PT ;  /* 0x00000004ff007c0c */ /* 0x000fe2000bf05070 */
[----:B------:R-:W-:-:S02]  /*0d50*/  USHF.R.U32.HI UR7, URZ, UR9, UR7 ;  /* 0x000000093f077299 */ /* 0x000fc40008011607 */
[----:B------:R-:W-:Y:S01]  /*0d60*/  USHF.L.U32 UR6, UR11, UR18, URZ ;  /* 0x000000120b067299 */ /* 0x000fe2000800063f */
[----:B------:R-:W-:Y:S01]  /*0d70*/  ISETP.NE.AND.EX P0, PT, RZ, UR5, PT, P0 ;  /* 0x00000005ff007c0c */ /* 0x000fe2000bf05300 */
[----:B------:R-:W-:Y:S02]  /*0d80*/  USHF.R.U64 UR22, UR16, UR10, UR7 ;  /* 0x0000000a10167299 */ /* 0x000fe40008001207 */
[----:B------:R-:W-:Y:S02]  /*0d90*/  USHF.R.U32.HI UR7, URZ, UR10, UR7 ;  /* 0x0000000a3f077299 */ /* 0x000fe40008011607 */
[----:B------:R-:W-:Y:S02]  /*0da0*/  UISETP.NE.AND UP1, UPT, UR46, URZ, UPT ;  /* 0x0000003f2e00728c */ /* 0x000fe4000bf25270 */
[----:B------:R-:W-:Y:S01]  /*0db0*/  USHF.R.U64 UR23, UR22, UR18, UR7 ;  /* 0x0000001216177299 */ /* 0x000fe20008001207 */
[----:B------:R-:W-:Y:S01]  /*0dc0*/  ULDC UR17, c[0x0][0x600] ;  /* 0x0001800000117ab9 */ /* 0x000fe20000000800 */
[----:B------:R-:W-:-:S02]  /*0dd0*/  ULOP3.LUT UR13, URZ, UR6, URZ, 0x33, !UPT ;  /* 0x000000063f0d7292 */ /* 0x000fc4000f8e333f */
[----:B------:R-:W-:Y:S02]  /*0de0*/  UIADD3 UR15, UR17, -0x1, URZ ;  /* 0xffffffff110f7890 */ /* 0x000fe4000fffe03f */
[----:B------:R-:W-:Y:S02]  /*0df0*/  USEL UR12, UR8, UR12, !UP1 ;  /* 0x0000000c080c7287 */ /* 0x000fe4000c800000 */
[----:B------:R-:W-:Y:S01]  /*0e00*/  USHF.R.U32.HI UR7, URZ, UR18, UR7 ;  /* 0x000000123f077299 */ /* 0x000fe20008011607 */
[----:B------:R-:W-:Y:S01]  /*0e10*/  ULDC UR19, c[0x0][0x648] ;  /* 0x0001920000137ab9 */ /* 0x000fe20000000800 */
[----:B------:R-:W-:Y:S01]  /*0e20*/  ULDC UR20, c[0x0][0x638] ;  /* 0x00018e0000147ab9 */ /* 0x000fe20000000800 */
[----:B------:R-:W-:Y:S01]  /*0e30*/  UMOV UR21, 0x1 ;  /* 0x0000000100157882 */ /* 0x000fe20000000000 */
[----:B------:R-:W-:Y:S01]  /*0e40*/  UMOV UR6, UR23 ;  /* 0x0000001700067c82 */ /* 0x000fe20008000000 */
[----:B------:R-:W-:Y:S07]  /*0e50*/  @!P0 BRA `(.L_x_10) ;  /* 0x0000000000308947 */ /* 0x000fee0003800000 */
[----:B------:R-:W-:Y:S02]  /*0e60*/  ULDC UR10, c[0x0][0x64c] ;  /* 0x00019300000a7ab9 */ /* 0x000fe40000000800 */
        /* <DEDUP_REMOVED lines=8> */
[----:B------:R-:W-:-:S07]  /*0ef0*/  UIMAD.WIDE.U32.X UR4, UR14, UR5, UR10, UP0 ;  /* 0x000000050e0472a5 */ /* 0x000fce00080e040a */
[----:B------:R-:W-:Y:S01]  /*0f00*/  UMOV UR6, UR4 ;  /* 0x0000000400067c82 */ /* 0x000fe20008000000 */
[----:B------:R-:W-:-:S05]  /*0f10*/  UMOV UR7, UR5 ;  /* 0x0000000500077c82 */ /* 0x000fca0008000000 */
.L_x_10:
[----:B------:R-:W-:Y:S01]  /*0f20*/  USHF.R.U64 UR5, UR6, UR19, UR7 ;  /* 0x0000001306057299 */ /* 0x000fe20008001207 */
[----:B------:R-:W-:Y:S01]  /*0f30*/  IMAD.MOV.U32 R0, RZ, RZ, 0x1 ;  /* 0x00000001ff007424 */ /* 0x000fe200078e00ff */
[----:B------:R-:W-:Y:S02]  /*0f40*/  USHF.L.U32 UR4, UR21, UR18, URZ ;  /* 0x0000001215047299 */ /* 0x000fe4000800063f */
[----:B------:R-:W-:Y:S02]  /*0f50*/  ULOP3.LUT UR13, UR22, UR13, URZ, 0xc0, !UPT ;  /* 0x0000000d160d7292 */ /* 0x000fe4000f8ec03f */
[----:B------:R-:W-:Y:S02]  /*0f60*/  UIADD3 UR6, -UR5, URZ, URZ ;  /* 0x0000003f05067290 */ /* 0x000fe4000fffe13f */
[----:B------:R-:W-:Y:S02]  /*0f70*/  UIMAD UR13, UR4, UR5, UR13 ;  /* 0x00000005040d72a4 */ /* 0x000fe4000f8e020d */
[----:B------:R-:W-:-:S02]  /*0f80*/  ULOP3.LUT UR15, UR16, UR15, URZ, 0xc0, !UPT ;  /* 0x0000000f100f7292 */ /* 0x000fc4000f8ec03f */
[----:B------:R-:W-:Y:S01]  /*0f90*/  UIMAD UR4, UR6, UR20, UR23 ;  /* 0x00000014060472a4 */ /* 0x000fe2000f8e0217 */
[----:B------:R-:W-:Y:S01]  /*0fa0*/  ULDC UR5, c[0x0][0x610] ;  /* 0x0001840000057ab9 */ /* 0x000fe20000000800 */
[----:B------:R-:W-:Y:S02]  /*0fb0*/  UISETP.NE.AND UP0, UPT, UR46, URZ, UPT ;  /* 0x0000003f2e00728c */ /* 0x000fe4000bf05270 */
[----:B------:R-:W-:Y:S02]  /*0fc0*/  UIMAD UR12, UR13, UR5, UR12 ;  /* 0x000000050d0c72a4 */ /* 0x000fe4000f8e020c */
[----:B------:R-:W-:-:S04]  /*0fd0*/  UIMAD UR4, UR4, UR17, UR15 ;  /* 0x00000011040472a4 */ /* 0x000fc8000f8e020f */
[----:B------:R-:W-:Y:S02]  /*0fe0*/  USEL UR42, UR4, UR12, !UP0 ;  /* 0x0000000c042a7287 */ /* 0x000fe4000c000000 */
[----:B------:R-:W-:-:S12]  /*0ff0*/  USEL UR41, UR12, UR4, !UP0 ;  /* 0x000000040c297287 */ /* 0x000fd8000c000000 */
.L_x_8:
[----:B------:R-:W-:-:S08]  /*1000*/  NOP ;  /* 0x0000000000007918 */ /* 0x000fd00000000000 */
[----:B------:R-:W1:Y:S02]  /*1010*/  USETMAXREG.TRY_ALLOC.CTAPOOL UP0, 0xf0 ;  /* 0x000000f0000079c8 */ /* 0x000e640008000600 */
[----:B-1----:R-:W-:-:S13]  /*1020*/  PLOP3.LUT P0, PT, PT, PT, UP0, 0x80, 0x0 ;  /* 0x000000000000781c */ /* 0x002fda0003f0f008 */
[----:B------:R-:W-:Y:S05]  /*1030*/  @!P0 BRA `(.L_x_8) ;  /* 0xfffffffc00f08947 */ /* 0x000fea000383ffff */
[----:B------:R-:W-:Y:S01]  /*1040*/  ULDC.64 UR4, c[0x0][0x598] ;  /* 0x0001660000047ab9 */ /* 0x000fe20000000a00 */
[----:B------:R-:W-:Y:S01]  /*1050*/  ULDC.64 UR36, c[0x0][0x208] ;  /* 0x0000820000247ab9 */ /* 0x000fe20000000a00 */
[----:B------:R-:W-:-:S04]  /*1060*/  ISETP.NE.U32.AND P0, PT, RZ, UR4, PT ;  /* 0x00000004ff007c0c */ /* 0x000fc8000bf05070 */
[----:B------:R-:W-:-:S13]  /*1070*/  ISETP.NE.AND.EX P0, PT, RZ, UR5, PT, P0 ;  /* 0x00000005ff007c0c */ /* 0x000fda000bf05300 */
[----:B------:R-:W-:Y:S05]  /*1080*/  @!P0 BRA `(.L_x_11) ;  /* 0x00000000001c8947 */ /* 0x000fea0003800000 */
[----:B------:R-:W1:Y:S02]  /*1090*/  LDC.64 R2, c[0x0][0x598] ;  /* 0x00016600ff027b82 */ /* 0x000e640000000a00 */
[----:B-1----:R-:W2:Y:S02]  /*10a0*/  LDG.E.64 R2, desc[UR36][R2.64] ;  /* 0x0000002402027981 */ /* 0x002ea4000c1e1b00 */
[----:B--2---:R-:W-:-:S04]  /*10b0*/  ISETP.NE.U32.AND P0, PT, R2, RZ, PT ;  /* 0x000000ff0200720c */ /* 0x004fc80003f05070 */
[----:B------:R-:W-:-:S13]  /*10c0*/  ISETP.NE.AND.EX P0, PT, R3, RZ, PT, P0 ;  /* 0x000000ff0300720c */ /* 0x000fda0003f05300 */
[----:B------:R-:W-:Y:S05]  /*10d0*/  @!P0 BRA `(.L_x_11) ;  /* 0x0000000000088947 */ /* 0x000fea0003800000 */
[----:B------:R1:W5:Y:S01]  /*10e0*/  LD.E R17, desc[UR36][R2.64] ;  /* 0x0000002402117980 */ /* 0x000362000c101900 */
[----:B------:R-:W-:Y:S05]  /*10f0*/  BRA `(.L_x_12) ;  /* 0x0000000000247947 */ /* 0x000fea0003800000 */
.L_x_11:
[----:B------:R-:W-:Y:S02]  /*1100*/  ULDC.64 UR4, c[0x0][0x588] ;  /* 0x0001620000047ab9 */ /* 0x000fe40000000a00 */
[----:B------:R-:W-:-:S04]  /*1110*/  ISETP.NE.U32.AND P0, PT, RZ, UR4, PT ;  /* 0x00000004ff007c0c */ /* 0x000fc8000bf05070 */
[----:B------:R-:W-:-:S13]  /*1120*/  ISETP.NE.AND.EX P0, PT, RZ, UR5, PT, P0 ;  /* 0x00000005ff007c0c */ /* 0x000fda000bf05300 */
[----:B------:R-:W-:Y:S05]  /*1130*/  @!P0 BRA `(.L_x_13) ;  /* 0x00000000000c8947 */ /* 0x000fea0003800000 */
[----:B------:R-:W1:Y:S02]  /*1140*/  LDC.64 R2, c[0x0][0x588] ;  /* 0x00016200ff027b82 */ /* 0x000e640000000a00 */
[----:B-1----:R2:W5:Y:S01]  /*1150*/  LDG.E R17, desc[UR36][R2.64] ;  /* 0x0000002402117981 */ /* 0x002562000c1e1900 */
[----:B------:R-:W-:Y:S05]  /*1160*/  BRA `(.L_x_12) ;  /* 0x0000000000087947 */ /* 0x000fea0003800000 */
.L_x_13:
[----:B------:R-:W-:Y:S02]  /*1170*/  ULDC UR4, c[0x0][0x580] ;  /* 0x0001600000047ab9 */ /* 0x000fe40000000800 */
[----:B------:R-:W-:-:S07]  /*1180*/  MOV R17, UR4 ;  /* 0x0000000400117c02 */ /* 0x000fce0008000f00 */
.L_x_12:
[----:B------:R-:W-:Y:S02]  /*1190*/  ULDC.64 UR4, c[0x0][0x5a0] ;  /* 0x0001680000047ab9 */ /* 0x000fe40000000a00 */
[----:B------:R-:W-:-:S04]  /*11a0*/  ISETP.NE.U32.AND P0, PT, RZ, UR4, PT ;  /* 0x00000004ff007c0c */ /* 0x000fc8000bf05070 */
[----:B------:R-:W-:-:S13]  /*11b0*/  ISETP.NE.AND.EX P0, PT, RZ, UR5, PT, P0 ;  /* 0x00000005ff007c0c */ /* 0x000fda000bf05300 */
[----:B------:R-:W-:Y:S05]  /*11c0*/  @!P0 BRA `(.L_x_14) ;  /* 0x00000000001c8947 */ /* 0x000fea0003800000 */
[----:B-12---:R-:W1:Y:S02]  /*11d0*/  LDC.64 R2, c[0x0][0x5a0] ;  /* 0x00016800ff027b82 */ /* 0x006e640000000a00 */
[----:B-1----:R-:W2:Y:S02]  /*11e0*/  LDG.E.64 R2, desc[UR36][R2.64] ;  /* 0x0000002402027981 */ /* 0x002ea4000c1e1b00 */
[----:B--2---:R-:W-:-:S04]  /*11f0*/  ISETP.NE.U32.AND P0, PT, R2, RZ, PT ;  /* 0x000000ff0200720c */ /* 0x004fc80003f05070 */
[----:B------:R-:W-:-:S13]  /*1200*/  ISETP.NE.AND.EX P0, PT, R3, RZ, PT, P0 ;  /* 0x000000ff0300720c */ /* 0x000fda0003f05300 */
[----:B------:R-:W-:Y:S05]  /*1210*/  @!P0 BRA `(.L_x_14) ;  /* 0x0000000000088947 */ /* 0x000fea0003800000 */
[----:B------:R1:W5:Y:S01]  /*1220*/  LD.E R18, desc[UR36][R2.64] ;  /* 0x0000002402127980 */ /* 0x000362000c101900 */
[----:B------:R-:W-:Y:S05]  /*1230*/  BRA `(.L_x_15) ;  /* 0x0000000000247947 */ /* 0x000fea0003800000 */
.L_x_14:
[----:B------:R-:W-:Y:S02]  /*1240*/  ULDC.64 UR4, c[0x0][0x590] ;  /* 0x0001640000047ab9 */ /* 0x000fe40000000a00 */
[----:B------:R-:W-:-:S04]  /*1250*/  ISETP.NE.U32.AND P0, PT, RZ, UR4, PT ;  /* 0x00000004ff007c0c */ /* 0x000fc8000bf05070 */
[----:B------:R-:W-:-:S13]  /*1260*/  ISETP.NE.AND.EX P0, PT, RZ, UR5, PT, P0 ;  /* 0x00000005ff007c0c */ /* 0x000fda000bf05300 */
[----:B------:R-:W-:Y:S05]  /*1270*/  @!P0 BRA `(.L_x_16) ;  /* 0x00000000000c8947 */ /* 0x000fea0003800000 */
[----:B-12---:R-:W1:Y:S02]  /*1280*/  LDC.64 R2, c[0x0][0x590] ;  /* 0x00016400ff027b82 */ /* 0x006e640000000a00 */
[----:B-1----:R2:W5:Y:S01]  /*1290*/  LDG.E R18, desc[UR36][R2.64] ;  /* 0x0000002402127981 */ /* 0x002562000c1e1900 */
[----:B------:R-:W-:Y:S05]  /*12a0*/  BRA `(.L_x_15) ;  /* 0x0000000000087947 */ /* 0x000fea0003800000 */
.L_x_16:
[----:B------:R-:W-:Y:S02]  /*12b0*/  ULDC UR4, c[0x0][0x584] ;  /* 0x0001610000047ab9 */ /* 0x000fe40000000800 */
[----:B------:R-:W-:-:S07]  /*12c0*/  IMAD.U32 R18, RZ, RZ, UR4 ;  /* 0x00000004ff127e24 */ /* 0x000fce000f8e00ff */
.L_x_15:
[----:B------:R-:W-:-:S13]  /*12d0*/  LOP3.LUT P0, RZ, R0, 0xff, RZ, 0xc0, !PT ;  /* 0x000000ff00ff7812 */ /* 0x000fda000780c0ff */
[----:B------:R-:W-:Y:S05]  /*12e0*/  @!P0 EXIT ;  /* 0x000000000000894d */ /* 0x000fea0003800000 */
[----:B------:R-:W-:Y:S01]  /*12f0*/  ULDC UR4, c[0x0][0x28c] ;  /* 0x0000a30000047ab9 */ /* 0x000fe20000000800 */
[----:B------:R-:W-:Y:S01]  /*1300*/  UMOV UR38, URZ ;  /* 0x0000003f00267c82 */ /* 0x000fe20008000000 */
[----:B------:R-:W-:Y:S01]  /*1310*/  UIADD3 UR4, UR4, 0x7f, URZ ;  /* 0x0000007f04047890 */ /* 0x000fe2000fffe03f */
[----:B------:R-:W-:-:S03]  /*1320*/  UMOV UR39, URZ ;  /* 0x0000003f00277c82 */ /* 0x000fc60008000000 */
[----:B------:R-:W-:-:S04]  /*1330*/  USHF.R.S32.HI UR5, URZ, 0x1f, UR4 ;  /* 0x0000001f3f057899 */ /* 0x000fc80008011404 */
[----:B------:R-:W-:-:S04]  /*1340*/  ULEA.HI UR5, UR5, UR4, URZ, 0x7 ;  /* 0x0000000405057291 */ /* 0x000fc8000f8f383f */
[----:B------:R-:W-:-:S12]  /*1350*/  USHF.R.S32.HI UR44, URZ, 0x7, UR5 ;  /* 0x000000073f2c7899 */ /* 0x000fd80008011405 */
.L_x_552:
[----:B------:R-:W3:Y:S01]  /*1360*/  S2R R0, SR_TID.X ;  /* 0x0000000000007919 */ /* 0x000ee20000002100 */
[----:B----4-:R-:W4:Y:S01]  /*1370*/  S2UR UR7, SR_CgaCtaId ;  /* 0x00000000000779c3 */ /* 0x010f220000008800 */
[----:B------:R-:W-:Y:S02]  /*1380*/  UMOV UR6, 0x400 ;  /* 0x0000040000067882 */ /* 0x000fe40000000000 */
[----:B----4-:R-:W-:Y:S01]  /*1390*/  ULEA UR6, UR7, UR6, 0x18 ;  /* 0x0000000607067291 */ /* 0x010fe2000f8ec03f */
[----:B---3--:R-:W-:-:S04]  /*13a0*/  LOP3.LUT R0, R0, 0x80, RZ, 0xc0, !PT ;  /* 0x0000008000007812 */ /* 0x008fc800078ec0ff */
[----:B------:R-:W-:-:S06]  /*13b0*/  SHF.R.U32.HI R0, RZ, 0x7, R0 ;  /* 0x00000007ff007819 */ /* 0x000fcc0000011600 */
[----:B------:R-:W3:Y:S02]  /*13c0*/  SHFL.IDX PT, R0, R0, RZ, 0x1f ;  /* 0x00001fff00007589 */ /* 0x000ee400000e0000 */
[----:B---3--:R-:W-:-:S13]  /*13d0*/  R2UR UR4, R0 ;  /* 0x00000000000472ca */ /* 0x008fda00000e0000 */
[----:B------:R-:W-:-:S04]  /*13e0*/  ULEA.HI UR5, UR4, UR4, URZ, 0x1 ;  /* 0x0000000404057291 */ /* 0x000fc8000f8f083f */
[----:B------:R-:W-:-:S04]  /*13f0*/  ULOP3.LUT UR5, UR5, 0x7fffe, URZ, 0xc0, !UPT ;  /* 0x0007fffe05057892 */ /* 0x000fc8000f8ec03f */
[----:B------:R-:W-:-:S03]  /*1400*/  UIADD3 UR5, UR4, -UR5, URZ ;  /* 0x8000000504057290 */ /* 0x000fc6000fffe03f */
[----:B------:R-:W-:Y:S01]  /*1410*/  ULDC UR4, c[0x0][0x28c] ;  /* 0x0000a30000047ab9 */ /* 0x000fe20000000800 */
[----:B------:R-:W-:Y:S01]  /*1420*/  ULEA UR5, UR5, UR6, 0xd ;  /* 0x0000000605057291 */ /* 0x000fe2000f8e683f */
[----:B------:R-:W-:-:S03]  /*1430*/  ISETP.LT.AND P0, PT, RZ, UR4, PT ;  /* 0x00000004ff007c0c */ /* 0x000fc6000bf01270 */
[----:B------:R-:W-:-:S04]  /*1440*/  UIADD3 UR5, UR5, 0x100, URZ ;  /* 0x0000010005057890 */ /* 0x000fc8000fffe03f */
[----:B------:R-:W-:-:S04]  /*1450*/  USHF.R.U32.HI UR5, URZ, 0x4, UR5 ;  /* 0x000000043f057899 */ /* 0x000fc80008011605 */
[----:B------:R-:W-:-:S04]  /*1460*/  ULOP3.LUT UR5, UR5, 0x3fff, URZ, 0xc0, !UPT ;  /* 0x00003fff05057892 */ /* 0x000fc8000f8ec03f */
[----:B------:R-:W-:Y:S01]  /*1470*/  ULOP3.LUT UR45, UR5, 0x10000, URZ, 0xfc, !UPT ;  /* 0x00010000052d7892 */ /* 0x000fe2000f8efc3f */
[----:B0-2---:R-:W-:Y:S11]  /*1480*/  @P0 BRA `(.L_x_17) ;  /* 0x0000000000400947 */ /* 0x005ff60003800000 */
[----:B------:R-:W-:Y:S01]  /*1490*/  MOV R0, 0x0 ;  /* 0x0000000000007802 */ /* 0x000fe20000000f00 */
[----:B------:R-:W-:Y:S01]  /*14a0*/  ULDC.64 UR4, c[0x4][0x68] ;  /* 0x01001a0000047ab9 */ /* 0x000fe20000000a00 */
[----:B------:R-:W-:Y:S01]  /*14b0*/  ULDC.64 UR6, c[0x4][0x8] ;  /* 0x0100020000067ab9 */ /* 0x000fe20000000a00 */
[----:B------:R-:W-:Y:S01]  /*14c0*/  IMAD.U32 R4, RZ, RZ, UR4 ;  /* 0x00000004ff047e24 */ /* 0x000fe2000f8e00ff */
[----:B-12---:R1:W2:Y:S01]  /*14d0*/  LDC.64 R2, c[0x4][R0] ;  /* 0x0100000000027b82 */ /* 0x0062a20000000a00 */
[----:B------:R-:W-:Y:S01]  /*14e0*/  MOV R5, UR5 ;  /* 0x0000000500057c02 */ /* 0x000fe20008000f00 */
[----:B------:R-:W-:Y:S01]  /*14f0*/  ULDC.64 UR4, c[0x4][0x70] ;  /* 0x01001c0000047ab9 */ /* 0x000fe20000000a00 */
[----:B------:R-:W-:Y:S01]  /*1500*/  MOV R10, UR6 ;  /* 0x00000006000a7c02 */ /* 0x000fe20008000f00 */
[----:B0-----:R-:W-:Y:S01]  /*1510*/  IMAD.U32 R6, RZ, RZ, UR4 ;  /* 0x00000004ff067e24 */ /* 0x001fe2000f8e00ff */
[----:B------:R-:W-:Y:S01]  /*1520*/  MOV R12, 0x1 ;  /* 0x00000001000c7802 */ /* 0x000fe20000000f00 */
[----:B------:R-:W-:-:S02]  /*1530*/  IMAD.U32 R7, RZ, RZ, UR5 ;  /* 0x00000005ff077e24 */ /* 0x000fc4000f8e00ff */
[----:B------:R-:W-:Y:S02]  /*1540*/  IMAD.U32 R11, RZ, RZ, UR7 ;  /* 0x00000007ff0b7e24 */ /* 0x000fe4000f8e00ff */
[----:B------:R-:W-:Y:S02]  /*1550*/  IMAD.MOV.U32 R8, RZ, RZ, 0x1e1 ;  /* 0x000001e1ff087424 */ /* 0x000fe400078e00ff */
[----:B-1----:R-:W-:-:S07]  /*1560*/  IMAD.MOV.U32 R13, RZ, RZ, RZ ;  /* 0x000000ffff0d7224 */ /* 0x002fce00078e00ff */
[----:B------:R-:W-:-:S07]  /*1570*/  LEPC R20, `(.L_x_17) ;  /* 0x000000001014794e */ /* 0x000fce0000000000 */
[----:B--2--5:R-:W-:Y:S05]  /*1580*/  CALL.ABS.NOINC R2 ;  /* 0x0000000002007343 */ /* 0x024fea0003c00000 */
.L_x_17:
[----:B------:R-:W-:-:S06]  /*1590*/  ULOP3.LUT UR4, UR40, 0x1, URZ, 0xfc, !UPT ;  /* 0x0000000128047892 */ /* 0x000fcc000f8efc3f */
[----:B------:R-:W-:-:S05]  /*15a0*/  IMAD.U32 R0, RZ, RZ, UR4 ;  /* 0x00000004ff007e24 */ /* 0x000fca000f8e00ff */
[----:B------:R-:W-:-:S13]  /*15b0*/  ISETP.NE.AND P0, PT, R0, 0x3, PT ;  /* 0x000000030000780c */ /* 0x000fda0003f05270 */
[----:B------:R-:W-:Y:S05]  /*15c0*/  @!P0 BRA `(.L_x_18) ;  /* 0x0000000000048947 */ /* 0x000fea0003800000 */
[----:B------:R-:W-:Y:S01]  /*15d0*/  BPT.TRAP 0x1 ;  /* 0x000000040000795c */ /* 0x000fe20000300000 */
.L_x_18:
[----:B------:R-:W3:Y:S01]  /*15e0*/  S2UR UR5, SR_CgaCtaId ;  /* 0x00000000000579c3 */ /* 0x000ee20000008800 */
[----:B------:R-:W-:Y:S01]  /*15f0*/  UMOV UR4, 0x400 ;  /* 0x0000040000047882 */ /* 0x000fe20000000000 */
[----:B-12---:R-:W-:Y:S01]  /*1600*/  IMAD.U32 R2, RZ, RZ, UR38 ;  /* 0x00000026ff027e24 */ /* 0x006fe2000f8e00ff */
[----:B------:R-:W-:-:S04]  /*1610*/  MOV R3, UR39 ;  /* 0x0000002700037c02 */ /* 0x000fc80008000f00 */
[----:B------:R-:W-:Y:S01]  /*1620*/  SHF.L.U32 R2, R2, 0x1f, RZ ;  /* 0x0000001f02027819 */ /* 0x000fe200000006ff */
[----:B---3--:R-:W-:-:S06]  /*1630*/  ULEA UR4, UR5, UR4, 0x18 ;  /* 0x0000000405047291 */ /* 0x008fcc000f8ec03f */
[----:B------:R-:W-:-:S05]  /*1640*/  IMAD.U32 R0, RZ, RZ, UR4 ;  /* 0x00000004ff007e24 */ /* 0x000fca000f8e00ff */
[----:B------:R-:W-:-:S04]  /*1650*/  LEA R3, R3, R0, 0x3 ;  /* 0x0000000003037211 */ /* 0x000fc800078e18ff */
[----:B------:R1:W2:Y:S01]  /*1660*/  SYNCS.PHASECHK.TRANS64.TRYWAIT P1, [R3+URZ], R2 ;  /* 0x00000002030075a7 */ /* 0x0002a2000802017f */
[----:B------:R-:W-:Y:S05]  /*1670*/  @!P0 BRA `(.L_x_19) ;  /* 0x0000000000048947 */ /* 0x000fea0003800000 */
[----:B------:R-:W-:Y:S01]  /*1680*/  BPT.TRAP 0x1 ;  /* 0x000000040000795c */ /* 0x000fe20000300000 */
.L_x_19:
[----:B--2---:R-:W-:Y:S05]  /*1690*/  @P1 BRA `(.L_x_20) ;  /* 0x0000000000081947 */ /* 0x004fea0003800000 */
[----:B------:R-:W2:Y:S02]  /*16a0*/  SYNCS.PHASECHK.TRANS64.TRYWAIT P1, [R3+URZ], R2 ;  /* 0x00000002030075a7 */ /* 0x000ea4000802017f */
[----:B--2---:R-:W-:Y:S05]  /*16b0*/  @!P1 BRA `(.L_x_21) ;  /* 0x0000017000109947 */ /* 0x004fea0003800000 */
.L_x_20:
[----:B------:R-:W-:-:S04]  /*16c0*/  UISETP.LT.AND UP0, UPT, UR44, 0x1, UPT ;  /* 0x000000012c00788c */ /* 0x000fc8000bf01270 */
[----:B------:R-:W-:-:S06]  /*16d0*/  USEL UR4, UR44, 0x1, UP0 ;  /* 0x000000012c047887 */ /* 0x000fcc0008000000 */
[----:B-12---:R-:W-:Y:S01]  /*16e0*/  IMAD.U32 R2, RZ, RZ, UR4 ;  /* 0x00000004ff027e24 */ /* 0x006fe2000f8e00ff */
[----:B------:R-:W-:Y:S05]  /*16f0*/  WARPSYNC.ALL ;  /* 0x0000000000007948 */ /* 0x000fea0003800000 */
[----:B------:R-:W-:-:S04]  /*1700*/  IADD3 R2, -R2, UR44, RZ ;  /* 0x0000002c02027c10 */ /* 0x000fc8000fffe1ff */
[----:B------:R-:W-:Y:S02]  /*1710*/  ISETP.GE.AND P1, PT, R2, 0x1, PT ;  /* 0x000000010200780c */ /* 0x000fe40003f26270 */
[----:B------:R-:W-:Y:S01]  /*1720*/  R2UR UR4, R0 ;  /* 0x00000000000472ca */ /* 0x000fe200000e0000 */
[----:B------:R-:W-:Y:S01]  /*1730*/  ULEA UR5, UR39, UR45, 0xb ;  /* 0x0000002d27057291 */ /* 0x000fe2000f8e583f */
[----:B------:R-:W-:Y:S01]  /*1740*/  WARPGROUP.ARRIVE ;  /* 0x00000000000079c5 */ /* 0x000fe20000000000 */
[----:B------:R-:W-:Y:S01]  /*1750*/  UMOV UR9, 0x40000040 ;  /* 0x4000004000097882 */ /* 0x000fe20000000000 */
[----:B------:R-:W-:Y:S01]  /*1760*/  UMOV UR11, 0x40000040 ;  /* 0x40000040000b7882 */ /* 0x000fe20000000000 */
[----:B------:R-:W-:Y:S03]  /*1770*/  STL [R1+0x2cc], R19 ;  /* 0x0002cc1301007387 */ /* 0x000fe60000100800 */
[----:B------:R-:W-:Y:S01]  /*1780*/  UMOV UR8, UR5 ;  /* 0x0000000500087c82 */ /* 0x000fe20008000000 */
[----:B-----5:R1:W-:Y:S04]  /*1790*/  STL [R1+0x2c8], R18 ;  /* 0x0002c81201007387 */ /* 0x0203e80000100800 */
[----:B------:R-:W-:Y:S01]  /*17a0*/  UIADD3 UR4, UR4, 0x28100, URZ ;  /* 0x0002810004047890 */ /* 0x000fe2000fffe03f */
[----:B------:R2:W-:Y:S03]  /*17b0*/  STL [R1+0x2c4], R17 ;  /* 0x0002c41101007387 */ /* 0x0005e60000100800 */
[----:B------:R-:W-:Y:S01]  /*17c0*/  USHF.R.U32.HI UR4, URZ, 0x4, UR4 ;  /* 0x000000043f047899 */ /* 0x000fe20008011604 */
[----:B------:R3:W-:Y:S03]  /*17d0*/  STL [R1+0x2c0], R16 ;  /* 0x0002c01001007387 */ /* 0x0007e60000100800 */
[----:B------:R-:W-:Y:S01]  /*17e0*/  ULOP3.LUT UR4, UR4, 0x3fff, URZ, 0xc0, !UPT ;  /* 0x00003fff04047892 */ /* 0x000fe2000f8ec03f */
[----:B------:R4:W-:Y:S03]  /*17f0*/  STL [R1+0x2bc], R2 ;  /* 0x0002bc0201007387 */ /* 0x0009e60000100800 */
[----:B------:R-:W-:Y:S01]  /*1800*/  ULOP3.LUT UR4, UR4, 0x10000, URZ, 0xfc, !UPT ;  /* 0x0001000004047892 */ /* 0x000fe2000f8efc3f */
[----:B------:R4:W-:Y:S03]  /*1810*/  STL [R1+0x2d0], R0 ;  /* 0x0002d00001007387 */ /* 0x0009e60000100800 */
[----:B------:R-:W-:-:S07]  /*1820*/  ULEA UR6, UR39, UR4, 0xb ;  /* 0x0000000427067291 */ /* 0x000fce000f8e583f */
[----:B------:R-:W-:Y:S02]  /*1830*/  UMOV UR10, UR6 ;  /* 0x00000006000a7c82 */ /* 0x000fe40008000000 */
[----:B------:R-:W-:Y:S01]  /*1840*/  IGMMA.64x256x32.S8.S8 R24, gdesc[UR8], RZ, !UPT, gsb0 ;  /* 0x06600000081879f1 */ /* 0x000fe2000c0410ff */
[----:B------:R-:W-:Y:S01]  /*1850*/  UIADD3 UR8, UR5, 0x400, URZ ;  /* 0x0000040005087890 */ /* 0x000fe2000fffe03f */
[----:B------:R-:W-:Y:S01]  /*1860*/  UMOV UR9, 0x40000040 ;  /* 0x4000004000097882 */ /* 0x000fe20000000000 */
[----:B------:R-:W-:Y:S02]  /*1870*/  WARPGROUP.DEPBAR.LE gsb0, 0x0 ;  /* 0x00008000000079c5 */ /* 0x000fe40000010000 */
[----:B------:R-:W-:Y:S01]  /*1880*/  STL.64 [R1], R24 ;  /* 0x0000001801007387 */ /* 0x000fe20000100a00 */
[----:B------:R-:W-:Y:S01]  /*1890*/  IMAD.MOV.U32 R235, RZ, RZ, R46 ;  /* 0x000000ffffeb7224 */ /* 0x000fe200078e002e */
[----:B------:R-:W-:Y:S01]  /*18a0*/  MOV R234, R47 ;  /* 0x0000002f00ea7202 */ /* 0x000fe20000000f00 */
[----:B------:R-:W-:Y:S01]  /*18b0*/  IMAD.MOV.U32 R233, RZ, RZ, R48 ;  /* 0x000000ffffe97224 */ /* 0x000fe200078e0030 */
[----:B------:R-:W-:Y:S01]  /*18c0*/  STL.64 [R1+0x8], R26 ;  /* 0x0000081a01007387 */ /* 0x000fe20000100a00 */
        /* <DEDUP_REMOVED lines=73> */
[----:B-1----:R-:W-:Y:S01]  /*1d60*/  MOV R18, R134 ;  /* 0x0000008600127202 */ /* 0x002fe20000000f00 */
[----:B------:R-:W-:Y:S01]  /*1d70*/  IMAD.MOV.U32 R189, RZ, RZ, R105 ;  /* 0x000000ffffbd7224 */ /* 0x000fe200078e0069 */
[----:B------:R-:W-:Y:S01]  /*1d80*/  MOV R15, R137 ;  /* 0x00000089000f7202 */ /* 0x000fe20000000f00 */
[----:B------:R-:W-:Y:S01]  /*1d90*/  IMAD.MOV.U32 R190, RZ, RZ, R106 ;  /* 0x000000ffffbe7224 */ /* 0x000fe200078e006a */
[----:B------:R-:W-:Y:S01]  /*1da0*/  MOV R12, R140 ;  /* 0x0000008c000c7202 */ /* 0x000fe20000000f00 */
[----:B------:R-:W-:Y:S01]  /*1db0*/  IMAD.MOV.U32 R192, RZ, RZ, R108 ;  /* 0x000000ffffc07224 */ /* 0x000fe200078e006c */
[----:B------:R-:W-:Y:S01]  /*1dc0*/  MOV R9, R143 ;  /* 0x0000008f00097202 */ /* 0x000fe20000000f00 */
[----:B------:R-:W-:Y:S01]  /*1dd0*/  IMAD.MOV.U32 R193, RZ, RZ, R109 ;  /* 0x000000ffffc17224 */ /* 0x000fe200078e006d */
[----:B0-----:R-:W-:Y:S01]  /*1de0*/  MOV R6, R146 ;  /* 0x0000009200067202 */ /* 0x001fe20000000f00 */
[----:B------:R-:W-:Y:S01]  /*1df0*/  IMAD.MOV.U32 R195, RZ, RZ, R111 ;  /* 0x000000ffffc37224 */ /* 0x000fe200078e006f */
[----:B------:R-:W-:Y:S01]  /*1e00*/  MOV R3, R149 ;  /* 0x0000009500037202 */ /* 0x000fe20000000f00 */
[----:B------:R-:W-:Y:S01]  /*1e10*/  IMAD.MOV.U32 R196, RZ, RZ, R112 ;  /* 0x000000ffffc47224 */ /* 0x000fe200078e0070 */
[----:B------:R0:W-:Y:S01]  /*1e20*/  STL.64 [R1+0x50], R44 ;  /* 0x0000502c01007387 */ /* 0x0001e20000100a00 */
[----:B------:R-:W-:-:S02]  /*1e30*/  IMAD.MOV.U32 R198, RZ, RZ, R114 ;  /* 0x000000ffffc67224 */ /* 0x000fc400078e0072 */
[----:B------:R-:W-:Y:S01]  /*1e40*/  IMAD.MOV.U32 R199, RZ, RZ, R115 ;  /* 0x000000ffffc77224 */ /* 0x000fe200078e0073 */
[----:B------:R-:W-:Y:S01]  /*1e50*/  STL [R1+0x588], R155 ;  /* 0x0005889b01007387 */ /* 0x000fe20000100800 */
[----:B------:R-:W-:Y:S02]  /*1e60*/  IMAD.MOV.U32 R201, RZ, RZ, R117 ;  /* 0x000000ffffc97224 */ /* 0x000fe400078e0075 */
[----:B------:R-:W-:Y:S02]  /*1e70*/  IMAD.MOV.U32 R202, RZ, RZ, R118 ;  /* 0x000000ffffca7224 */ /* 0x000fe400078e0076 */
[----:B------:R-:W-:Y:S02]  /*1e80*/  IMAD.MOV.U32 R204, RZ, RZ, R120 ;  /* 0x000000ffffcc7224 */ /* 0x000fe400078e0078 */
[----:B------:R-:W-:Y:S02]  /*1e90*/  IMAD.MOV.U32 R205, RZ, RZ, R121 ;  /* 0x000000ffffcd7224 */ /* 0x000fe400078e0079 */
[----:B------:R-:W-:-:S02]  /*1ea0*/  IMAD.MOV.U32 R207, RZ, RZ, R123 ;  /* 0x000000ffffcf7224 */ /* 0x000fc400078e007b */
[----:B------:R-:W-:Y:S02]  /*1eb0*/  IMAD.MOV.U32 R208, RZ, RZ, R124 ;  /* 0x000000ffffd07224 */ /* 0x000fe400078e007c */
[----:B------:R-:W-:Y:S02]  /*1ec0*/  IMAD.MOV.U32 R210, RZ, RZ, R126 ;  /* 0x000000ffffd27224 */ /* 0x000fe400078e007e */
[----:B------:R-:W-:Y:S02]  /*1ed0*/  IMAD.MOV.U32 R211, RZ, RZ, R127 ;  /* 0x000000ffffd37224 */ /* 0x000fe400078e007f */
[----:B------:R-:W-:Y:S02]  /*1ee0*/  IMAD.MOV.U32 R23, RZ, RZ, R129 ;  /* 0x000000ffff177224 */ /* 0x000fe400078e0081 */
[----:B------:R-:W-:Y:S02]  /*1ef0*/  IMAD.MOV.U32 R22, RZ, RZ, R130 ;  /* 0x000000ffff167224 */ /* 0x000fe400078e0082 */
[----:B------:R-:W-:-:S02]  /*1f00*/  IMAD.MOV.U32 R20, RZ, RZ, R132 ;  /* 0x000000ffff147224 */ /* 0x000fc400078e0084 */
[----:B------:R-:W-:Y:S02]  /*1f10*/  IMAD.MOV.U32 R19, RZ, RZ, R133 ;  /* 0x000000ffff137224 */ /* 0x000fe400078e0085 */
[----:B--2---:R-:W-:Y:S02]  /*1f20*/  IMAD.MOV.U32 R17, RZ, RZ, R135 ;  /* 0x000000ffff117224 */ /* 0x004fe400078e0087 */
[----:B---3--:R-:W-:Y:S02]  /*1f30*/  IMAD.MOV.U32 R16, RZ, RZ, R136 ;  /* 0x000000ffff107224 */ /* 0x008fe400078e0088 */
        /* <DEDUP_REMOVED lines=8> */
[----:B----4-:R-:W-:-:S02]  /*1fc0*/  IMAD.MOV.U32 R2, RZ, RZ, R150 ;  /* 0x000000ffff027224 */ /* 0x010fc400078e0096 */
[----:B------:R-:W-:Y:S02]  /*1fd0*/  IMAD.MOV.U32 R0, RZ, RZ, R151 ;  /* 0x000000ffff007224 */ /* 0x000fe400078e0097 */
[----:B0-----:R-:W-:-:S06]  /*1fe0*/  WARPGROUP.ARRIVE ;  /* 0x00000000000079c5 */ /* 0x001fcc0000000000 */
[----:B------:R-:W-:Y:S03]  /*1ff0*/  IGMMA.64x256x32.S8.S8 R24, gdesc[UR8], RZ, !UPT, gsb0 ;  /* 0x06600000081879f1 */ /* 0x000fe6000c0410ff */
[----:B------:R-:W-:Y:S02]  /*2000*/  WARPGROUP.DEPBAR.LE gsb0, 0x0 ;  /* 0x00008000000079c5 */ /* 0x000fe40000010000 */
[----:B------:R-:W-:Y:S04]  /*2010*/  STL.64 [R1+0x580], R150 ;  /* 0x0005809601007387 */ /* 0x000fe80000100a00 */
        /* <DEDUP_REMOVED lines=20> */
[----:B------:R0:W-:Y:S04]  /*2160*/  STL.64 [R1+0x4d8], R108 ;  /* 0x0004d86c01007387 */ /* 0x0001e80000100a00 */
[----:B0-----:R-:W2:Y:S04]  /*2170*/  LDL.LU R108, [R1] ;  /* 0x00000000016c7983 */ /* 0x001ea80000300800 */
[----:B------:R-:W2:Y:S04]  /*2180*/  LDL.LU R109, [R1+0x4] ;  /* 0x00000400016d7983 */ /* 0x000ea80000300800 */
        /* <DEDUP_REMOVED lines=19> */
[----:B------:R-:W2:Y:S01]  /*22c0*/  LDL.LU R129, [R1+0x54] ;  /* 0x0000540001817983 */ /* 0x000ea20000300800 */
        /* <DEDUP_REMOVED lines=32> */
[----:B------:R-:W-:Y:S01]  /*24d0*/  UIADD3 UR8, UR5, 0x2, URZ ;  /* 0x0000000205087890 */ /* 0x000fe2000fffe03f */
[----:B------:R-:W-:Y:S01]  /*24e0*/  IMAD.MOV.U32 R215, RZ, RZ, R21 ;  /* 0x000000ffffd77224 */ /* 0x000fe200078e0015 */
[----:B------:R-:W-:Y:S01]  /*24f0*/  UIADD3 UR10, UR6, 0x2, URZ ;  /* 0x00000002060a7890 */ /* 0x000fe2000fffe03f */
[----:B------:R-:W-:Y:S01]  /*2500*/  IMAD.MOV.U32 R216, RZ, RZ, R20 ;  /* 0x000000ffffd87224 */ /* 0x000fe200078e0014 */
[----:B------:R-:W-:Y:S01]  /*2510*/  UMOV UR9, 0x40000040 ;  /* 0x4000004000097882 */ /* 0x000fe20000000000 */
[----:B------:R-:W-:Y:S01]  /*2520*/  IMAD.MOV.U32 R218, RZ, RZ, R18 ;  /* 0x000000ffffda7224 */ /* 0x000fe200078e0012 */
[----:B------:R-:W-:Y:S01]  /*2530*/  UMOV UR11, 0x40000040 ;  /* 0x40000040000b7882 */ /* 0x000fe20000000000 */
        /* <DEDUP_REMOVED lines=10> */
[----:B------:R-:W-:-:S06]  /*25e0*/  IMAD.MOV.U32 R234, RZ, RZ, R2 ;  /* 0x000000ffffea7224 */ /* 0x000fcc00078e0002 */
[----:B--2---:R-:W-:-:S06]  /*25f0*/  WARPGROUP.ARRIVE ;  /* 0x00000000000079c5 */ /* 0x004fcc0000000000 */
[----:B------:R-:W-:Y:S03]  /*2600*/  IGMMA.64x256x32.S8.S8 R108, gdesc[UR8], R108, gsb0 ;  /* 0x06600000086c79f1 */ /* 0x000fe6000804106c */
[----:B------:R-:W-:Y:S02]  /*2610*/  WARPGROUP.DEPBAR.LE gsb0, 0x0 ;  /* 0x00008000000079c5 */ /* 0x000fe40000010000 */
[----:B------:R-:W-:Y:S04]  /*2620*/  STL.64 [R1], R108 ;  /* 0x0000006c01007387 */ /* 0x000fe80000100a00 */
        /* <DEDUP_REMOVED lines=63> */
[----:B0-----:R-:W2:Y:S04]  /*2a20*/  LDL.LU R155, [R1+0x588] ;  /* 0x00058800019b7983 */ /* 0x001ea80000300800 */
[----:B------:R-:W3:Y:S04]  /*2a30*/  LDL.LU.64 R150, [R1+0x580] ;  /* 0x0005800001967983 */ /* 0x000ee80000300a00 */
        /* <DEDUP_REMOVED lines=20> */
[----:B------:R-:W3:Y:S01]  /*2b80*/  LDL.LU.64 R108, [R1+0x4d8] ;  /* 0x0004d800016c7983 */ /* 0x000ee20000300a00 */
[----:B------:R-:W-:Y:S01]  /*2b90*/  UIADD3 UR8, UR5, 0x402, URZ ;  /* 0x0000040205087890 */ /* 0x000fe2000fffe03f */
[----:B------:R-:W-:Y:S01]  /*2ba0*/  UMOV UR9, 0x40000040 ;  /* 0x4000004000097882 */ /* 0x000fe20000000000 */
[----:B---3--:R-:W-:-:S07]  /*2bb0*/  WARPGROUP.ARRIVE ;  /* 0x00000000000079c5 */ /* 0x008fce0000000000 */
[----:B------:R-:W-:Y:S03]  /*2bc0*/  IGMMA.64x256x32.S8.S8 R24, gdesc[UR8], R24, gsb0 ;  /* 0x06600000081879f1 */ /* 0x000fe60008041018 */
        /* <DEDUP_REMOVED lines=65> */
[----:B0-----:R-:W3:Y:S04]  /*2fe0*/  LDL.LU.64 R24, [R1] ;  /* 0x0000000001187983 */ /* 0x001ee80000300a00 */
        /* <DEDUP_REMOVED lines=63> */
[----:B------:R-:W-:-:S02]  /*33e0*/  UIADD3 UR8, UR5, 0x4, URZ ;  /* 0x0000000405087890 */ /* 0x000fc4000fffe03f */
[----:B------:R-:W-:Y:S01]  /*33f0*/  UIADD3 UR10, UR6, 0x4, URZ ;  /* 0x00000004060a7890 */ /* 0x000fe2000fffe03f */
[----:B------:R-:W-:Y:S01]  /*3400*/  UMOV UR9, 0x40000040 ;  /* 0x4000004000097882 */ /* 0x000fe20000000000 */
[----:B------:R-:W-:Y:S01]  /*3410*/  UMOV UR11, 0x40000040 ;  /* 0x40000040000b7882 */ /* 0x000fe20000000000 */
[----:B---3--:R-:W-:-:S06]  /*3420*/  WARPGROUP.ARRIVE ;  /* 0x00000000000079c5 */ /* 0x008fcc0000000000 */
[----:B------:R-:W-:Y:S03]  /*3430*/  IGMMA.64x256x32.S8.S8 R24, gdesc[UR8], R24, gsb0 ;  /* 0x06600000081879f1 */ /* 0x000fe60008041018 */
[----:B------:R-:W-:Y:S02]  /*3440*/  WARPGROUP.DEPBAR.LE gsb0, 0x0 ;  /* 0x00008000000079c5 */ /* 0x000fe40000010000 */
[----:B------:R-:W-:Y:S01]  /*3450*/  STL.64 [R1], R24 ;  /* 0x0000001801007387 */ /* 0x000fe20000100a00 */
[----:B------:R-:W-:Y:S01]  /*3460*/  MOV R4, R150 ;  /* 0x0000009600047202 */ /* 0x000fe20000000f00 */
[----:B------:R-:W-:Y:S01]  /*3470*/  IMAD.MOV.U32 R3, RZ, RZ, R151 ;  /* 0x000000ffff037224 */ /* 0x000fe200078e0097 */
[----:B------:R-:W-:Y:S01]  /*3480*/  MOV R7, R147 ;  /* 0x0000009300077202 */ /* 0x000fe20000000f00 */
        /* <DEDUP_REMOVED lines=36> */
[----:B------:R0:W-:Y:S01]  /*36d0*/  STL.64 [R1+0x50], R44 ;  /* 0x0000502c01007387 */ /* 0x0001e20000100a00 */
[----:B------:R-:W-:Y:S01]  /*36e0*/  IMAD.MOV.U32 R206, RZ, RZ, R122 ;  /* 0x000000ffffce7224 */ /* 0x000fe200078e007a */
[----:B------:R-:W-:Y:S01]  /*36f0*/  MOV R201, R117 ;  /* 0x0000007500c97202 */ /* 0x000fe20000000f00 */
[----:B------:R-:W-:Y:S01]  /*3700*/  IMAD.MOV.U32 R205, RZ, RZ, R121 ;  /* 0x000000ffffcd7224 */ /* 0x000fe200078e0079 */
[----:B------:R-:W3:Y:S01]  /*3710*/  LDL.LU.64 R150, [R1+0x4d0] ;  /* 0x0004d00001967983 */ /* 0x000ee20000300a00 */
        /* <DEDUP_REMOVED lines=92> */
[----:B------:R-:W-:-:S02]  /*3ce0*/  IMAD.MOV.U32 R16, RZ, RZ, R50 ;  /* 0x000000ffff107224 */ /* 0x000fc400078e0032 */
[----:B------:R-:W-:Y:S01]  /*3cf0*/  IMAD.MOV.U32 R17, RZ, RZ, R49 ;  /* 0x000000ffff117224 */ /* 0x000fe200078e0031 */
[----:B------:R-:W3:Y:S01]  /*3d00*/  LDL.LU.64 R102, [R1+0x410] ;  /* 0x0004100001667983 */ /* 0x000ee20000300a00 */
[----:B------:R-:W-:Y:S02]  /*3d10*/  IMAD.MOV.U32 R0, RZ, RZ, R46 ;  /* 0x000000ffff007224 */ /* 0x000fe400078e002e */
[----:B------:R-:W-:Y:S01]  /*3d20*/  IMAD.MOV.U32 R19, RZ, RZ, R47 ;  /* 0x000000ffff137224 */ /* 0x000fe200078e002f */
        /* <DEDUP_REMOVED lines=28> */
[----:B0-----:R-:W3:Y:S04]  /*3ef0*/  LDL.LU.64 R44, [R1+0x328] ;  /* 0x00032800012c7983 */ /* 0x001ee80000300a00 */
        /* <DEDUP_REMOVED lines=11> */
[----:B------:R-:W-:-:S02]  /*3fb0*/  UMOV UR9, 0x40000040 ;  /* 0x4000004000097882 */ /* 0x000fc40000000000 */
[----:B--2---:R-:W-:Y:S01]  /*3fc0*/  STL [R1+0x2b8], R155 ;  /* 0x0002b89b01007387 */ /* 0x004fe20000100800 */
[----:B---3--:R-:W-:-:S06]  /*3fd0*/  WARPGROUP.ARRIVE ;  /* 0x00000000000079c5 */ /* 0x008fcc0000000000 */
        /* <DEDUP_REMOVED lines=80> */
[----:B------:R-:W-:Y:S01]  /*44e0*/  IMAD.MOV.U32 R222, RZ, RZ, R20 ;  /* 0x000000ffffde7224 */ /* 0x000fe200078e0014 */
[----:B------:R0:W5:Y:S01]  /*44f0*/  LDL.LU R0, [R1+0x2d0] ;  /* 0x0002d00001007983 */ /* 0x0001620000300800 */
[----:B------:R-:W-:-:S02]  /*4500*/  IMAD.MOV.U32 R223, RZ, RZ, R15 ;  /* 0x000000ffffdf7224 */ /* 0x000fc400078e000f */
[----:B------:R-:W-:Y:S01]  /*4510*/  IMAD.MOV.U32 R225, RZ, RZ, R13 ;  /* 0x000000ffffe17224 */ /* 0x000fe200078e000d */
[----:B------:R0:W5:Y:S01]  /*4520*/  LDL.LU R19, [R1+0x2cc] ;  /* 0x0002cc0001137983 */ /* 0x0001620000300800 */
[----:B------:R-:W-:Y:S02]  /*4530*/  IMAD.MOV.U32 R226, RZ, RZ, R12 ;  /* 0x000000ffffe27224 */ /* 0x000fe400078e000c */
[----:B------:R-:W-:Y:S01]  /*4540*/  IMAD.MOV.U32 R228, RZ, RZ, R10 ;  /* 0x000000ffffe47224 */ /* 0x000fe200078e000a */
[----:B------:R0:W5:Y:S01]  /*4550*/  LDL.LU R18, [R1+0x2c8] ;  /* 0x0002c80001127983 */ /* 0x0001620000300800 */
[----:B------:R-:W-:Y:S02]  /*4560*/  IMAD.MOV.U32 R229, RZ, RZ, R9 ;  /* 0x000000ffffe57224 */ /* 0x000fe400078e0009 */
[----:B------:R-:W-:Y:S01]  /*4570*/  IMAD.MOV.U32 R231, RZ, RZ, R7 ;  /* 0x000000ffffe77224 */ /* 0x000fe200078e0007 */
[----:B------:R0:W5:Y:S01]  /*4580*/  LDL.LU R17, [R1+0x2c4] ;  /* 0x0002c40001117983 */ /* 0x0001620000300800 */
[----:B------:R-:W-:-:S02]  /*4590*/  IMAD.MOV.U32 R232, RZ, RZ, R6 ;  /* 0x000000ffffe87224 */ /* 0x000fc400078e0006 */
[----:B------:R-:W-:Y:S01]  /*45a0*/  IMAD.MOV.U32 R234, RZ, RZ, R4 ;  /* 0x000000ffffea7224 */ /* 0x000fe200078e0004 */
[----:B------:R0:W5:Y:S01]  /*45b0*/  LDL.LU R16, [R1+0x2c0] ;  /* 0x0002c00001107983 */ /* 0x0001620000300800 */
[----:B------:R-:W-:-:S03]  /*45c0*/  IMAD.MOV.U32 R235, RZ, RZ, R3 ;  /* 0x000000ffffeb7224 */ /* 0x000fc600078e0003 */
[----:B------:R0:W5:Y:S03]  /*45d0*/  LDL.LU R2, [R1+0x2bc] ;  /* 0x0002bc0001027983 */ /* 0x0001660000300800 */
        /* <DEDUP_REMOVED lines=67> */
[----:B-1----:R0:W5:Y:S04]  /*4a10*/  LDL.LU R155, [R1+0x2b8] ;  /* 0x0002b800019b7983 */ /* 0x0021680000300800 */
[----:B------:R-:W2:Y:S04]  /*4a20*/  LDL.LU.64 R150, [R1+0x2b0] ;  /* 0x0002b00001967983 */ /* 0x000ea80000300a00 */
        /* <DEDUP_REMOVED lines=20> */
[----:B------:R-:W2:Y:S01]  /*4b70*/  LDL.LU.64 R108, [R1+0x208] ;  /* 0x00020800016c7983 */ /* 0x000ea20000300a00 */
[----:B------:R-:W-:Y:S01]  /*4b80*/  UIADD3 UR8, UR5, 0x406, URZ ;  /* 0x0000040605087890 */ /* 0x000fe2000fffe03f */
[----:B------:R-:W-:Y:S01]  /*4b90*/  UMOV UR9, 0x40000040 ;  /* 0x4000004000097882 */ /* 0x000fe20000000000 */
[----:B--2---:R-:W-:-:S07]  /*4ba0*/  WARPGROUP.ARRIVE ;  /* 0x00000000000079c5 */ /* 0x004fce0000000000 */
[----:B------:R-:W-:Y:S03]  /*4bb0*/  IGMMA.64x256x32.S8.S8 R24, gdesc[UR8], R24, gsb0 ;  /* 0x06600000081879f1 */ /* 0x000fe60008041018 */
[----:B------:R-:W-:Y:S02]  /*4bc0*/  WARPGROUP.DEPBAR.LE gsb0, 0x0 ;  /* 0x00008000000079c5 */ /* 0x000fe40000010000 */
[----:B0-----:R-:W-:Y:S05]  /*4bd0*/  @!P1 BRA `(.L_x_22) ;  /* 0x0000004000d49947 */ /* 0x001fea0003800000 */
[----:B------:R-:W-:Y:S01]  /*4be0*/  UIADD3 UR6, UR39, 0x1, URZ ;  /* 0x0000000127067890 */ /* 0x000fe2000fffe03f */
[----:B-----5:R-:W-:Y:S01]  /*4bf0*/  R2UR UR5, R2 ;  /* 0x00000000020572ca */ /* 0x020fe200000e0000 */
[----:B------:R-:W-:Y:S02]  /*4c00*/  UMOV UR12, UR39 ;  /* 0x00000027000c7c82 */ /* 0x000fe40008000000 */
[----:B------:R-:W-:-:S04]  /*4c10*/  UISETP.NE.AND UP0, UPT, UR6, 0x5, UPT ;  /* 0x000000050600788c */ /* 0x000fc8000bf05270 */
[----:B------:R-:W-:Y:S02]  /*4c20*/  USEL UR7, URZ, 0x1, UP0 ;  /* 0x000000013f077887 */ /* 0x000fe40008000000 */
[----:B------:R-:W-:Y:S02]  /*4c30*/  USEL UR6, UR6, URZ, UP0 ;  /* 0x0000003f06067287 */ /* 0x000fe40008000000 */
[----:B------:R-:W-:-:S12]  /*4c40*/  ULOP3.LUT UR7, UR38, UR7, URZ, 0x3c, !UPT ;  /* 0x0000000726077292 */ /* 0x000fd8000f8e3c3f */
.L_x_29:
[----:B------:R-:W-:Y:S05]  /*4c50*/  @!P0 BRA `(.L_x_23) ;  /* 0x0000000000048947 */ /* 0x000fea0003800000 */
[----:B------:R-:W-:Y:S01]  /*4c60*/  BPT.TRAP 0x1 ;  /* 0x000000040000795c */ /* 0x000fe20000300000 */
.L_x_23:
[----:B------:R-:W0:Y:S01]  /*4c70*/  S2UR UR9, SR_CgaCtaId ;  /* 0x00000000000979c3 */ /* 0x000e220000008800 */
[----:B------:R-:W-:Y:S01]  /*4c80*/  UMOV UR8, 0x400 ;  /* 0x0000040000087882 */ /* 0x000fe20000000000 */
[----:B------:R-:W-:Y:S01]  /*4c90*/  IMAD.U32 R3, RZ, RZ, UR7 ;  /* 0x00000007ff037e24 */ /* 0x000fe2000f8e00ff */
[----:B------:R-:W-:-:S04]  /*4ca0*/  MOV R2, UR6 ;  /* 0x0000000600027c02 */ /* 0x000fc80008000f00 */
[----:B------:R-:W-:Y:S01]  /*4cb0*/  SHF.L.U32 R3, R3, 0x1f, RZ ;  /* 0x0000001f03037819 */ /* 0x000fe200000006ff */
[----:B0-----:R-:W-:-:S06]  /*4cc0*/  ULEA UR8, UR9, UR8, 0x18 ;  /* 0x0000000809087291 */ /* 0x001fcc000f8ec03f */
[----:B------:R-:W-:-:S05]  /*4cd0*/  IMAD.U32 R0, RZ, RZ, UR8 ;  /* 0x00000008ff007e24 */ /* 0x000fca000f8e00ff */
[----:B------:R-:W-:-:S04]  /*4ce0*/  LEA R2, R2, R0, 0x3 ;  /* 0x0000000002027211 */ /* 0x000fc800078e18ff */
[----:B------:R0:W1:Y:S01]  /*4cf0*/  SYNCS.PHASECHK.TRANS64.TRYWAIT P1, [R2+URZ], R3 ;  /* 0x00000003020075a7 */ /* 0x000062000802017f */
[----:B------:R-:W-:Y:S05]  /*4d00*/  @!P0 BRA `(.L_x_24) ;  /* 0x0000000000048947 */ /* 0x000fea0003800000 */
[----:B------:R-:W-:Y:S01]  /*4d10*/  BPT.TRAP 0x1 ;  /* 0x000000040000795c */ /* 0x000fe20000300000 */
.L_x_24:
[----:B-1----:R-:W-:Y:S05]  /*4d20*/  @P1 BRA `(.L_x_25) ;  /* 0x0000000000081947 */ /* 0x002fea0003800000 */
[----:B------:R-:W1:Y:S02]  /*4d30*/  SYNCS.PHASECHK.TRANS64.TRYWAIT P1, [R2+URZ], R3 ;  /* 0x00000003020075a7 */ /* 0x000e64000802017f */
[----:B-1----:R-:W-:Y:S05]  /*4d40*/  @!P1 BRA `(.L_x_26) ;  /* 0x0000013800809947 */ /* 0x002fea0003800000 */
.L_x_25:
        /* <DEDUP_REMOVED lines=64> */
[----:B--2---:R-:W2:Y:S04]  /*5150*/  LDL.LU.64 R24, [R1] ;  /* 0x0000000001187983 */ /* 0x004ea80000300a00 */
        /* <DEDUP_REMOVED lines=63> */
[----:B------:R-:W-:-:S02]  /*5550*/  ULEA UR13, UR6, UR45, 0xb ;  /* 0x0000002d060d7291 */ /* 0x000fc4000f8e583f */
[----:B------:R-:W-:Y:S01]  /*5560*/  ULEA UR14, UR6, UR4, 0xb ;  /* 0x00000004060e7291 */ /* 0x000fe2000f8e583f */
[----:B------:R-:W-:Y:S01]  /*5570*/  STL [R1+0x2cc], R19 ;  /* 0x0002cc1301007387 */ /* 0x000fe20000100800 */
[----:B------:R-:W-:Y:S01]  /*5580*/  UMOV UR9, 0x40000040 ;  /* 0x4000004000097882 */ /* 0x000fe20000000000 */
[----:B------:R-:W-:Y:S02]  /*5590*/  UMOV UR11, 0x40000040 ;  /* 0x40000040000b7882 */ /* 0x000fe40000000000 */
[----:B------:R-:W-:Y:S01]  /*55a0*/  UMOV UR8, UR13 ;  /* 0x0000000d00087c82 */ /* 0x000fe20008000000 */
[----:B------:R-:W-:Y:S01]  /*55b0*/  STL [R1+0x2c8], R18 ;  /* 0x0002c81201007387 */ /* 0x000fe20000100800 */
[----:B------:R-:W-:-:S03]  /*55c0*/  UMOV UR10, UR14 ;  /* 0x0000000e000a7c82 */ /* 0x000fc60008000000 */
[----:B------:R-:W-:Y:S04]  /*55d0*/  STL [R1+0x2c4], R17 ;  /* 0x0002c41101007387 */ /* 0x000fe80000100800 */
[----:B------:R-:W-:Y:S04]  /*55e0*/  STL [R1+0x2c0], R16 ;  /* 0x0002c01001007387 */ /* 0x000fe80000100800 */
[----:B------:R3:W-:Y:S01]  /*55f0*/  STL [R1+0x2bc], R0 ;  /* 0x0002bc0001007387 */ /* 0x0007e20000100800 */
[----:B--2---:R-:W-:-:S06]  /*5600*/  WARPGROUP.ARRIVE ;  /* 0x00000000000079c5 */ /* 0x004fcc0000000000 */
[----:B------:R-:W-:Y:S03]  /*5610*/  IGMMA.64x256x32.S8.S8 R24, gdesc[UR8], R24, gsb0 ;  /* 0x06600000081879f1 */ /* 0x000fe60008041018 */
[----:B------:R-:W-:Y:S02]  /*5620*/  WARPGROUP.DEPBAR.LE gsb0, 0x0 ;  /* 0x00008000000079c5 */ /* 0x000fe40000010000 */
[----:B------:R-:W-:Y:S01]  /*5630*/  STL.64 [R1], R24 ;  /* 0x0000001801007387 */ /* 0x000fe20000100a00 */
[----:B01----:R-:W-:Y:S01]  /*5640*/  MOV R2, R150 ;  /* 0x0000009600027202 */ /* 0x003fe20000000f00 */
[----:B---3--:R-:W-:Y:S01]  /*5650*/  IMAD.MOV.U32 R0, RZ, RZ, R151 ;  /* 0x000000ffff007224 */ /* 0x008fe200078e0097 */
        /* <DEDUP_REMOVED lines=41> */
[----:B------:R-:W2:Y:S01]  /*58f0*/  LDL.LU.64 R150, [R1+0x780] ;  /* 0x0007800001967983 */ /* 0x000ea20000300a00 */
        /* <DEDUP_REMOVED lines=92> */
[----:B------:R-:W-:-:S02]  /*5ec0*/  IMAD.MOV.U32 R231, RZ, RZ, R50 ;  /* 0x000000ffffe77224 */ /* 0x000fc400078e0032 */
[----:B------:R-:W-:Y:S01]  /*5ed0*/  IMAD.MOV.U32 R232, RZ, RZ, R49 ;  /* 0x000000ffffe87224 */ /* 0x000fe200078e0031 */
[----:B------:R-:W2:Y:S01]  /*5ee0*/  LDL.LU.64 R102, [R1+0x6c0] ;  /* 0x0006c00001667983 */ /* 0x000ea20000300a00 */
[----:B------:R-:W-:Y:S02]  /*5ef0*/  IMAD.MOV.U32 R235, RZ, RZ, R46 ;  /* 0x000000ffffeb7224 */ /* 0x000fe400078e002e */
[----:B------:R-:W-:Y:S01]  /*5f00*/  IMAD.MOV.U32 R234, RZ, RZ, R47 ;  /* 0x000000ffffea7224 */ /* 0x000fe200078e002f */
        /* <DEDUP_REMOVED lines=28> */
[----:B0-----:R-:W2:Y:S04]  /*60d0*/  LDL.LU.64 R44, [R1+0x5d8] ;  /* 0x0005d800012c7983 */ /* 0x001ea80000300a00 */
        /* <DEDUP_REMOVED lines=11> */
[----:B------:R-:W-:-:S02]  /*6190*/  UMOV UR9, 0x40000040 ;  /* 0x4000004000097882 */ /* 0x000fc40000000000 */
[----:B------:R-:W-:Y:S01]  /*61a0*/  STL [R1+0x580], R155 ;  /* 0x0005809b01007387 */ /* 0x000fe20000100800 */
[----:B--2---:R-:W-:-:S06]  /*61b0*/  WARPGROUP.ARRIVE ;  /* 0x00000000000079c5 */ /* 0x004fcc0000000000 */
        /* <DEDUP_REMOVED lines=91> */
[----:B------:R-:W-:Y:S01]  /*6770*/  IMAD.MOV.U32 R235, RZ, RZ, R0 ;  /* 0x000000ffffeb7224 */ /* 0x000fe200078e0000 */
[----:B------:R-:W-:Y:S02]  /*6780*/  UIADD3 UR8, UR13, 0x2, URZ ;  /* 0x000000020d087890 */ /* 0x000fe4000fffe03f */
[----:B------:R-:W-:Y:S01]  /*6790*/  UIADD3 UR10, UR14, 0x2, URZ ;  /* 0x000000020e0a7890 */ /* 0x000fe2000fffe03f */
[----:B------:R-:W-:Y:S01]  /*67a0*/  UMOV UR9, 0x40000040 ;  /* 0x4000004000097882 */ /* 0x000fe20000000000 */
[----:B------:R-:W-:Y:S01]  /*67b0*/  UMOV UR11, 0x40000040 ;  /* 0x40000040000b7882 */ /* 0x000fe20000000000 */
        /* <DEDUP_REMOVED lines=236> */
[----:B------:R-:W-:Y:S01]  /*7680*/  STL.64 [R1+0x30], R36 ;  /* 0x0000302401007387 */ /* 0x000fe20000100a00 */
[----:B------:R-:W-:-:S03]  /*7690*/  IMAD.MOV.U32 R3, RZ, RZ, R150 ;  /* 0x000000ffff037224 */ /* 0x000fc600078e0096 */
[----:B------:R-:W-:Y:S01]  /*76a0*/  STL.64 [R1+0x38], R38 ;  /* 0x0000382601007387 */ /* 0x000fe20000100a00 */
[----:B------:R-:W-:-:S03]  /*76b0*/  MOV R2, R151 ;  /* 0x0000009700027202 */ /* 0x000fc60000000f00 */
[----:B------:R-:W-:Y:S01]  /*76c0*/  STL.64 [R1+0x40], R40 ;  /* 0x0000402801007387 */ /* 0x000fe20000100a00 */
[----:B------:R-:W-:Y:S01]  /*76d0*/  MOV R5, R148 ;  /* 0x0000009400057202 */ /* 0x000fe20000000f00 */
[----:B------:R-:W-:Y:S02]  /*76e0*/  IMAD.MOV.U32 R4, RZ, RZ, R149 ;  /* 0x000000ffff047224 */ /* 0x000fe400078e0095 */
[----:B------:R-:W-:Y:S01]  /*76f0*/  STL.64 [R1+0x48], R42 ;  /* 0x0000482a01007387 */ /* 0x000fe20000100a00 */
[----:B------:R-:W-:-:S03]  /*7700*/  IMAD.MOV.U32 R7, RZ, RZ, R146 ;  /* 0x000000ffff077224 */ /* 0x000fc600078e0092 */
[----:B------:R0:W-:Y:S01]  /*7710*/  STL.64 [R1+0x50], R44 ;  /* 0x0000502c01007387 */ /* 0x0001e20000100a00 */
[----:B------:R-:W-:Y:S01]  /*7720*/  IMAD.MOV.U32 R6, RZ, RZ, R147 ;  /* 0x000000ffff067224 */ /* 0x000fe200078e0093 */
[----:B------:R-:W-:Y:S02]  /*7730*/  MOV R8, R145 ;  /* 0x0000009100087202 */ /* 0x000fe40000000f00 */
[----:B------:R-:W3:Y:S01]  /*7740*/  LDL.LU.64 R150, [R1+0x4c8] ;  /* 0x0004c80001967983 */ /* 0x000ee20000300a00 */
[----:B------:R-:W-:Y:S01]  /*7750*/  IMAD.MOV.U32 R9, RZ, RZ, R144 ;  /* 0x000000ffff097224 */ /* 0x000fe200078e0090 */
[----:B------:R-:W-:Y:S02]  /*7760*/  MOV R11, R142 ;  /* 0x0000008e000b7202 */ /* 0x000fe40000000f00 */
[----:B------:R-:W3:Y:S01]  /*7770*/  LDL.LU.64 R148, [R1+0x4c0] ;  /* 0x0004c00001947983 */ /* 0x000ee20000300a00 */
[----:B------:R-:W-:-:S03]  /*7780*/  IMAD.MOV.U32 R10, RZ, RZ, R143 ;  /* 0x000000ffff0a7224 */ /* 0x000fc600078e008f */
[----:B------:R-:W3:Y:S01]  /*7790*/  LDL.LU.64 R146, [R1+0x4b8] ;  /* 0x0004b80001927983 */ /* 0x000ee20000300a00 */
[----:B------:R-:W-:Y:S01]  /*77a0*/  IMAD.MOV.U32 R13, RZ, RZ, R140 ;  /* 0x000000ffff0d7224 */ /* 0x000fe200078e008c */
[----:B------:R-:W-:Y:S01]  /*77b0*/  MOV R14, R139 ;  /* 0x0000008b000e7202 */ /* 0x000fe20000000f00 */
[----:B------:R-:W-:Y:S01]  /*77c0*/  IMAD.MOV.U32 R12, RZ, RZ, R141 ;  /* 0x000000ffff0c7224 */ /* 0x000fe200078e008d */
        /* <DEDUP_REMOVED lines=350> */
[----:B------:R-:W-:Y:S01]  /*8db0*/  BPT.TRAP 0x1 ;  /* 0x000000040000795c */ /* 0x000fe20000300000 */
.L_x_27:
[----:B-----5:R-:W-:Y:S01]  /*8dc0*/  ISETP.NE.AND P1, PT, R19, RZ, PT ;  /* 0x000000ff1300720c */ /* 0x020fe20003f25270 */
[----:B------:R-:W-:Y:S01]  /*8dd0*/  IMAD.U32 R2, RZ, RZ, UR12 ;  /* 0x0000000cff027e24 */ /* 0x000fe2000f8e00ff */
[----:B------:R-:W-:-:S11]  /*8de0*/  UISETP.GT.U32.AND UP0, UPT, UR40, 0x1, UPT ;  /* 0x000000012800788c */ /* 0x000fd6000bf04070 */
[----:B------:R-:W-:-:S05]  /*8df0*/  @P1 LEA R2, R2, R0, 0x3 ;  /* 0x0000000002021211 */ /* 0x000fca00078e18ff */
[----:B------:R-:W-:-:S05]  /*8e00*/  @P1 VIADD R2, R2, 0x28 ;  /* 0x0000002802021836 */ /* 0x000fca0000000000 */
[----:B------:R-:W-:-:S04]  /*8e10*/  @P1 PRMT R2, R155, 0x654, R2 ;  /* 0x000006549b021816 */ /* 0x000fc80000000002 */
[----:B------:R0:W-:Y:S01]  /*8e20*/  @P1 SYNCS.ARRIVE.TRANS64.RED.A1T0 RZ, [R2+URZ], RZ ;  /* 0x000000ff02ff19a7 */ /* 0x0001e2000810043f */
[----:B------:R-:W-:-:S13]  /*8e30*/  PLOP3.LUT P1, PT, PT, PT, UP0, 0x80, 0x0 ;  /* 0x000000000000781c */ /* 0x000fda0003f2f008 */
[----:B0-----:R-:W-:Y:S05]  /*8e40*/  @P1 BRA `(.L_x_28) ;  /* 0x0000000000041947 */ /* 0x001fea0003800000 */
[----:B------:R-:W-:Y:S01]  /*8e50*/  BPT.TRAP 0x1 ;  /* 0x000000040000795c */ /* 0x000fe20000300000 */
.L_x_28:
[----:B------:R-:W-:Y:S02]  /*8e60*/  UISETP.GT.AND UP2, UPT, UR5, 0x1, UPT ;  /* 0x000000010500788c */ /* 0x000fe4000bf44270 */
[----:B------:R-:W-:Y:S02]  /*8e70*/  UIADD3 UR6, UR6, 0x1, URZ ;  /* 0x0000000106067890 */ /* 0x000fe4000fffe03f */
[----:B------:R-:W-:Y:S02]  /*8e80*/  UIADD3 UR12, UR12, 0x1, URZ ;  /* 0x000000010c0c7890 */ /* 0x000fe4000fffe03f */
[----:B------:R-:W-:Y:S01]  /*8e90*/  PLOP3.LUT P1, PT, PT, PT, UP2, 0x80, 0x0 ;  /* 0x000000000000781c */ /* 0x000fe20003f2f028 */
[----:B------:R-:W-:Y:S02]  /*8ea0*/  UISETP.NE.AND UP0, UPT, UR6, 0x5, UPT ;  /* 0x000000050600788c */ /* 0x000fe4000bf05270 */
[----:B------:R-:W-:Y:S02]  /*8eb0*/  UIADD3 UR8, UR5, -0x1, URZ ;  /* 0xffffffff05087890 */ /* 0x000fe4000fffe03f */
[----:B------:R-:W-:-:S02]  /*8ec0*/  USEL UR5, URZ, 0x1, UP0 ;  /* 0x000000013f057887 */ /* 0x000fc40008000000 */
[----:B------:R-:W-:Y:S02]  /*8ed0*/  UISETP.NE.AND UP1, UPT, UR12, 0x5, UPT ;  /* 0x000000050c00788c */ /* 0x000fe4000bf25270 */
[----:B------:R-:W-:Y:S02]  /*8ee0*/  ULOP3.LUT UR7, UR7, UR5, URZ, 0x3c, !UPT ;  /* 0x0000000507077292 */ /* 0x000fe4000f8e3c3f */
[----:B------:R-:W-:Y:S02]  /*8ef0*/  USEL UR6, UR6, URZ, UP0 ;  /* 0x0000003f06067287 */ /* 0x000fe40008000000 */
[----:B------:R-:W-:Y:S01]  /*8f00*/  USEL UR12, UR12, URZ, UP1 ;  /* 0x0000003f0c0c7287 */ /* 0x000fe20008800000 */
[----:B------:R-:W-:Y:S01]  /*8f10*/  UMOV UR5, UR8 ;  /* 0x0000000800057c82 */ /* 0x000fe20008000000 */
[----:B------:R-:W-:Y:S10]  /*8f20*/  @P1 BRA `(.L_x_29) ;  /* 0xffffffbc00481947 */ /* 0x000ff4000383ffff */
.L_x_22:
[----:B-----5:R-:W0:Y:S02]  /*8f30*/  LDC R2, c[0x0][0x28c] ;  /* 0x0000a300ff027b82 */ /* 0x020e240000000800 */
[----:B0-----:R-:W-:-:S13]  /*8f40*/  ISETP.GE.AND P1, PT, R2, 0x1, PT ;  /* 0x000000010200780c */ /* 0x001fda0003f26270 */
[----:B------:R-:W-:Y:S05]  /*8f50*/  @!P1 BRA `(.L_x_30) ;  /* 0x0000000000549947 */ /* 0x000fea0003800000 */
[----:B------:R-:W-:Y:S05]  /*8f60*/  @!P0 BRA `(.L_x_31) ;  /* 0x0000000000048947 */ /* 0x000fea0003800000 */
[----:B------:R-:W-:Y:S01]  /*8f70*/  BPT.TRAP 0x1 ;  /* 0x000000040000795c */ /* 0x000fe20000300000 */
.L_x_31:
[----:B------:R-:W-:Y:S01]  /*8f80*/  ISETP.NE.AND P0, PT, R19, RZ, PT ;  /* 0x000000ff1300720c */ /* 0x000fe20003f05270 */
[----:B------:R-:W-:-:S12]  /*8f90*/  BSSY B0, `(.L_x_32) ;  /* 0x000000d000007945 */ /* 0x000fd80003800000 */
[----:B------:R-:W-:Y:S05]  /*8fa0*/  @!P0 BRA `(.L_x_33) ;  /* 0x00000000002c8947 */ /* 0x000fea0003800000 */
[----:B------:R-:W-:-:S04]  /*8fb0*/  UISETP.LT.AND UP0, UPT, UR44, 0x1, UPT ;  /* 0x000000012c00788c */ /* 0x000fc8000bf01270 */
[----:B------:R-:W-:-:S04]  /*8fc0*/  USEL UR6, UR44, 0x1, UP0 ;  /* 0x000000012c067887 */ /* 0x000fc80008000000 */
[----:B------:R-:W-:-:S04]  /*8fd0*/  UIADD3 UR6, UR39, UR44, -UR6 ;  /* 0x0000002c27067290 */ /* 0x000fc8000fffe806 */
[----:B------:R-:W-:-:S04]  /*8fe0*/  UIMAD.WIDE.U32 UR4, UR6, -0x33333333, URZ ;  /* 0xcccccccd060478a5 */ /* 0x000fc8000f8e003f */
[----:B------:R-:W-:-:S04]  /*8ff0*/  USHF.R.U32.HI UR4, URZ, 0x2, UR5 ;  /* 0x000000023f047899 */ /* 0x000fc80008011605 */
[----:B------:R-:W-:-:S06]  /*9000*/  UIMAD UR6, UR4, -0x5, UR6 ;  /* 0xfffffffb040678a4 */ /* 0x000fcc000f8e0206 */
[----:B------:R-:W-:-:S05]  /*9010*/  MOV R2, UR6 ;  /* 0x0000000600027c02 */ /* 0x000fca0008000f00 */
[----:B------:R-:W-:-:S05]  /*9020*/  IMAD R0, R2, 0x8, R0 ;  /* 0x0000000802007824 */ /* 0x000fca00078e0200 */
[----:B------:R-:W-:-:S04]  /*9030*/  IADD3 R0, R0, 0x28, RZ ;  /* 0x0000002800007810 */ /* 0x000fc80007ffe0ff */
[----:B------:R-:W-:-:S04]  /*9040*/  PRMT R0, R155, 0x654, R0 ;  /* 0x000006549b007816 */ /* 0x000fc80000000000 */
[----:B------:R0:W-:Y:S03]  /*9050*/  SYNCS.ARRIVE.TRANS64.RED.A1T0 RZ, [R0+URZ], RZ ;  /* 0x000000ff00ff79a7 */ /* 0x0001e6000810043f */
.L_x_33:
[----:B------:R-:W-:Y:S05]  /*9060*/  BSYNC B0 ;  /* 0x0000000000007941 */ /* 0x000fea0003800000 */
.L_x_32:
[----:B------:R-:W-:-:S06]  /*9070*/  UISETP.GT.U32.AND UP0, UPT, UR40, 0x1, UPT ;  /* 0x000000012800788c */ /* 0x000fcc000bf04070 */
[----:B------:R-:W-:-:S13]  /*9080*/  PLOP3.LUT P0, PT, PT, PT, UP0, 0x80, 0x0 ;  /* 0x000000000000781c */ /* 0x000fda0003f0f008 */
[----:B------:R-:W-:Y:S05]  /*9090*/  @P0 BRA `(.L_x_30) ;  /* 0x0000000000040947 */ /* 0x000fea0003800000 */
[----:B------:R-:W-:Y:S01]  /*90a0*/  BPT.TRAP 0x1 ;  /* 0x000000040000795c */ /* 0x000fe20000300000 */
.L_x_30:
[----:B------:R-:W1:Y:S01]  /*90b0*/  S2R R6, SR_TID.X ;  /* 0x0000000000067919 */ /* 0x000e620000002100 */
[----:B------:R-:W-:Y:S01]  /*90c0*/  IMAD.MOV.U32 R13, RZ, RZ, 0x6540 ;  /* 0x00006540ff0d7424 */ /* 0x000fe200078e00ff */
[----:B------:R-:W-:Y:S02]  /*90d0*/  UIMAD.WIDE UR8, UR41, 0x100, URZ ;  /* 0x00000100290878a5 */ /* 0x000fe4000f8e023f */
[----:B------:R-:W-:Y:S01]  /*90e0*/  USHF.R.S32.HI UR10, URZ, 0x1f, UR43 ;  /* 0x0000001f3f0a7899 */ /* 0x000fe2000801142b */
[----:B------:R-:W-:Y:S01]  /*90f0*/  ULDC.64 UR6, c[0x0][0x5d0] ;  /* 0x0001740000067ab9 */ /* 0x000fe20000000a00 */
[----:B------:R-:W-:Y:S02]  /*9100*/  USHF.L.U32 UR41, UR41, 0x8, URZ ;  /* 0x0000000829297899 */ /* 0x000fe4000800063f */
[----:B------:R-:W-:Y:S02]  /*9110*/  UIMAD UR4, UR10, UR6, URZ ;  /* 0x000000060a0472a4 */ /* 0x000fe4000f8e023f */
[----:B------:R-:W-:-:S02]  /*9120*/  UIADD3 UR39, UR44, UR39, URZ ;  /* 0x000000272c277290 */ /* 0x000fc4000fffe03f */
[----:B------:R-:W-:Y:S02]  /*9130*/  UIMAD UR4, UR43, UR7, UR4 ;  /* 0x000000072b0472a4 */ /* 0x000fe4000f8e0204 */
[----:B------:R-:W-:Y:S02]  /*9140*/  UISETP.GT.U32.AND UP1, UPT, UR39, 0x4, UPT ;  /* 0x000000042700788c */ /* 0x000fe4000bf24070 */
[----:B------:R-:W-:Y:S02]  /*9150*/  UISETP.GE.U32.AND UP2, UPT, UR44, 0x5, UPT ;  /* 0x000000052c00788c */ /* 0x000fe4000bf46070 */
[----:B------:R-:W-:Y:S01]  /*9160*/  UISETP.LT.U32.AND UP1, UPT, UR44, 0x5, UP1 ;  /* 0x000000052c00788c */ /* 0x000fe20008f21070 */
[--C-:B-1----:R-:W-:Y:S02]  /*9170*/  SHF.R.U32.HI R2, RZ, 0x7, R6.reuse ;  /* 0x00000007ff027819 */ /* 0x102fe40000011606 */
[----:B------:R-:W-:Y:S02]  /*9180*/  SHF.R.U32.HI R3, RZ, 0x2, R6 ;  /* 0x00000002ff037819 */ /* 0x000fe40000011606 */
[----:B------:R-:W-:-:S02]  /*9190*/  LOP3.LUT R2, R2, 0x1, RZ, 0xc0, !PT ;  /* 0x0000000102027812 */ /* 0x000fc400078ec0ff */
[C---:B------:R-:W-:Y:S02]  /*91a0*/  SHF.L.U32 R12, R6.reuse, 0x1, RZ ;  /* 0x00000001060c7819 */ /* 0x040fe400000006ff */
[----:B------:R-:W-:Y:S01]  /*91b0*/  LOP3.LUT R4, R6, 0x60, RZ, 0xc0, !PT ;  /* 0x0000006006047812 */ /* 0x000fe200078ec0ff */
[----:B------:R-:W-:Y:S01]  /*91c0*/  IMAD.SHL.U32 R160, R2, 0x40, RZ ;  /* 0x0000004002a07824 */ /* 0x000fe200078e00ff */
[----:B------:R-:W-:Y:S02]  /*91d0*/  LOP3.LUT R3, R3, 0x7, RZ, 0xc0, !PT ;  /* 0x0000000703037812 */ /* 0x000fe400078ec0ff */
[----:B------:R-:W-:Y:S02]  /*91e0*/  LOP3.LUT R12, R12, 0x6, RZ, 0xc0, !PT ;  /* 0x000000060c0c7812 */ /* 0x000fe400078ec0ff */
[----:B------:R-:W-:Y:S02]  /*91f0*/  SHF.R.U32.HI R4, RZ, 0x1, R4 ;  /* 0x00000001ff047819 */ /* 0x000fe40000011604 */
[----:B------:R-:W-:-:S02]  /*9200*/  LOP3.LUT R160, R160, 0x40, R3, 0xe2, !PT ;  /* 0x00000040a0a07812 */ /* 0x000fc400078ee203 */
[----:B------:R-:W-:Y:S01]  /*9210*/  PRMT R12, R12, R13, UR42 ;  /* 0x0000002a0c0c7e16 */ /* 0x000fe2000800000d */
[----:B------:R-:W-:Y:S01]  /*9220*/  USHF.L.U32 UR42, UR42, 0x8, URZ ;  /* 0x000000082a2a7899 */ /* 0x000fe2000800063f */
[----:B0-----:R-:W-:Y:S01]  /*9230*/  IADD3 R0, RZ, -R4, -R3 ;  /* 0x80000004ff007210 */ /* 0x001fe20007ffe803 */
[----:B------:R-:W-:Y:S01]  /*9240*/  IMAD.MOV.U32 R3, RZ, RZ, -0x2 ;  /* 0xfffffffeff037424 */ /* 0x000fe200078e00ff */
[----:B------:R-:W-:Y:S02]  /*9250*/  LOP3.LUT R160, R160, UR8, R4, 0xfe, !PT ;  /* 0x00000008a0a07c12 */ /* 0x000fe4000f8efe04 */
[----:B------:R-:W-:Y:S01]  /*9260*/  SHF.R.S32.HI R13, RZ, 0x1f, R12 ;  /* 0x0000001fff0d7819 */ /* 0x000fe2000001140c */
[----:B------:R-:W-:Y:S01]  /*9270*/  IMAD R0, R2, -0x40, R0 ;  /* 0xffffffc002007824 */ /* 0x000fe200078e0200 */
[----:B------:R-:W-:Y:S01]  /*9280*/  MOV R4, UR6 ;  /* 0x0000000600047c02 */ /* 0x000fe20008000f00 */
[----:B------:R-:W-:Y:S02]  /*9290*/  ULDC UR6, c[0x0][0x284] ;  /* 0x0000a10000067ab9 */ /* 0x000fe40000000800 */
[----:B------:R-:W-:-:S02]  /*92a0*/  MOV R154, UR6 ;  /* 0x00000006009a7c02 */ /* 0x000fc40008000f00 */
[----:B------:R-:W-:Y:S02]  /*92b0*/  IMAD.WIDE.U32 R4, R4, UR43, R12 ;  /* 0x0000002b04047c25 */ /* 0x000fe4000f8e000c */
[----:B------:R-:W-:Y:S02]  /*92c0*/  IADD3 R154, R154, -UR41, R0 ;  /* 0x800000299a9a7c10 */ /* 0x000fe4000fffe000 */
[----:B------:R-:W-:Y:S01]  /*92d0*/  VIADD R5, R5, UR4 ;  /* 0x0000000405057c36 */ /* 0x000fe20008000000 */
[----:B------:R-:W-:Y:S01]  /*92e0*/  ULDC UR4, c[0x0][0x288] ;  /* 0x0000a20000047ab9 */ /* 0x000fe20000000800 */
[----:B------:R-:W-:Y:S01]  /*92f0*/  LOP3.LUT R0, R6, 0x3, RZ, 0xc0, !PT ;  /* 0x0000000306007812 */ /* 0x000fe200078ec0ff */
[----:B------:R-:W-:-:S04]  /*9300*/  UISETP.GE.AND UP0, UPT, UR42, UR4, UPT ;  /* 0x000000042a00728c */ /* 0x000fc8000bf06270 */
[----:B------:R-:W-:Y:S01]  /*9310*/  UISETP.GE.OR UP0, UPT, UR41, UR6, UP0 ;  /* 0x000000062900728c */ /* 0x000fe20008706670 */
[----:B------:R-:W-:Y:S01]  /*9320*/  IMAD R0, R0, R3, UR4 ;  /* 0x0000000400007e24 */ /* 0x000fe2000f8e0203 */
[----:B------:R-:W-:Y:S02]  /*9330*/  UIMAD.WIDE.U32 UR4, UR39, -0x33333333, URZ ;  /* 0xcccccccd270478a5 */ /* 0x000fe4000f8e003f */
[----:B------:R-:W-:Y:S02]  /*9340*/  USEL UR6, URZ, 0x1, !UP1 ;  /* 0x000000013f067887 */ /* 0x000fe4000c800000 */
[----:B------:R-:W-:Y:S01]  /*9350*/  PLOP3.LUT P0, PT, PT, PT, UP0, 0x80, 0x0 ;  /* 0x000000000000781c */ /* 0x000fe20003f0f008 */
[----:B------:R-:W-:Y:S01]  /*9360*/  USHF.R.U32.HI UR4, URZ, 0x2, UR5 ;  /* 0x000000023f047899 */ /* 0x000fe20008011605 */
[----:B------:R-:W-:Y:S01]  /*9370*/  IADD3 R0, R0, -UR42, RZ ;  /* 0x8000002a00007c10 */ /* 0x000fe2000fffe0ff */
[----:B------:R-:W-:Y:S02]  /*9380*/  ULOP3.LUT UR38, UR38, UR6, URZ, 0x3c, !UPT ;  /* 0x0000000626267292 */ /* 0x000fe4000f8e3c3f */
[----:B------:R-:W-:-:S02]  /*9390*/  UIMAD UR39, UR4, -0x5, UR39 ;  /* 0xfffffffb042778a4 */ /* 0x000fc4000f8e0227 */
[----:B------:R-:W-:Y:S01]  /*93a0*/  @UP2 ULOP3.LUT UR38, UR38, 0x1, UR4, 0x78, !UPT ;  /* 0x0000000126262892 */ /* 0x000fe2000f8e7804 */
[----:B------:R-:W-:-:S05]  /*93b0*/  UMOV UR41, 0xffffffff ;  /* 0xffffffff00297882 */ /* 0x000fca0000000000 */
[----:B------:R-:W-:Y:S06]  /*93c0*/  @P0 BRA `(.L_x_34) ;  /* 0x000000d000f80947 */ /* 0x000fec0003800000 */
[----:B------:R-:W0:Y:S01]  /*93d0*/  LDC.64 R2, c[0x0][0x5c8] ;  /* 0x00017200ff027b82 */ /* 0x000e220000000a00 */
[----:B------:R-:W-:Y:S01]  /*93e0*/  ULDC.64 UR4, c[0x0][0x5c0] ;  /* 0x0001700000047ab9 */ /* 0x000fe20000000a00 */
[----:B------:R-:W-:Y:S01]  /*93f0*/  BSSY B0, `(.L_x_34) ;  /* 0x0000d3b000007945 */ /* 0x000fe20003800000 */
[C---:B0-----:R-:W-:Y:S01]  /*9400*/  IMAD R6, R2.reuse, UR9, RZ ;  /* 0x0000000902067c24 */ /* 0x041fe2000f8e02ff */
[----:B------:R-:W-:Y:S01]  /*9410*/  SHF.L.U32 R8, R2, 0x3, RZ ;  /* 0x0000000302087819 */ /* 0x000fe200000006ff */
[----:B------:R-:W-:Y:S01]  /*9420*/  IMAD.WIDE.U32 R4, R160, R2, R4 ;  /* 0x00000002a0047225 */ /* 0x000fe200078e0004 */
[----:B------:R-:W-:-:S03]  /*9430*/  SHF.L.U64.HI R9, R2, 0x3, R3 ;  /* 0x0000000302097819 */ /* 0x000fc60000010203 */
[----:B------:R-:W-:Y:S01]  /*9440*/  IMAD R6, R160, R3, R6 ;  /* 0x00000003a0067224 */ /* 0x000fe200078e0206 */
[----:B------:R-:W-:-:S03]  /*9450*/  IADD3 R4, P0, R4, UR4, RZ ;  /* 0x0000000404047c10 */ /* 0x000fc6000ff1e0ff */
[----:B------:R-:W-:Y:S01]  /*9460*/  IMAD.IADD R6, R5, 0x1, R6 ;  /* 0x0000000105067824 */ /* 0x000fe200078e0206 */
[----:B------:R-:W-:-:S04]  /*9470*/  IADD3 R10, P1, R8, R4, RZ ;  /* 0x00000004080a7210 */ /* 0x000fc80007f3e0ff */
[----:B------:R-:W-:Y:S02]  /*9480*/  IADD3.X R5, R6, UR5, RZ, P0, !PT ;  /* 0x0000000506057c10 */ /* 0x000fe400087fe4ff */
[----:B------:R-:W-:-:S03]  /*9490*/  LEA R6, P0, R2, R4, 0x7 ;  /* 0x0000000402067211 */ /* 0x000fc600078038ff */
[----:B------:R-:W-:Y:S01]  /*94a0*/  IMAD.X R11, R9, 0x1, R5, P1 ;  /* 0x00000001090b7824 */ /* 0x000fe200008e0605 */
[----:B------:R-:W-:Y:S02]  /*94b0*/  LEA.HI.X R7, R2, R5, R3, 0x7, P0 ;  /* 0x0000000502077211 */ /* 0x000fe400000f3c03 */
[----:B------:R-:W-:Y:S02]  /*94c0*/  ISETP.NE.AND P0, PT, R18, RZ, PT ;  /* 0x000000ff1200720c */ /* 0x000fe40003f05270 */
[----:B------:R-:W-:-:S04]  /*94d0*/  IADD3 R8, P2, R8, R6, RZ ;  /* 0x0000000608087210 */ /* 0x000fc80007f5e0ff */
[----:B------:R-:W-:-:S07]  /*94e0*/  IADD3.X R9, R9, R7, RZ, P2, !PT ;  /* 0x0000000709097210 */ /* 0x000fce00017fe4ff */
[----:B------:R-:W-:Y:S05]  /*94f0*/  @!P0 BRA `(.L_x_35) ;  /* 0x0000009800988947 */ /* 0x000fea0003800000 */
[----:B------:R-:W0:Y:S01]  /*9500*/  LDC.64 R20, c[0x0][0x5b0] ;  /* 0x00016c00ff147b82 */ /* 0x000e220000000a00 */
[----:B------:R-:W-:Y:S01]  /*9510*/  ULDC.64 UR6, c[0x0][0x5b8] ;  /* 0x00016e0000067ab9 */ /* 0x000fe20000000a00 */
[----:B------:R-:W-:Y:S01]  /*9520*/  ISETP.GE.AND P1, PT, R154, 0x1, PT ;  /* 0x000000019a00780c */ /* 0x000fe20003f26270 */
[----:B------:R-:W-:Y:S02]  /*9530*/  UIMAD UR4, UR10, UR6, URZ ;  /* 0x000000060a0472a4 */ /* 0x000fe4000f8e023f */
[----:B------:R-:W-:Y:S01]  /*9540*/  IMAD.U32 R156, RZ, RZ, UR6 ;  /* 0x00000006ff9c7e24 */ /* 0x000fe2000f8e00ff */
[----:B------:R-:W-:Y:S01]  /*9550*/  BSSY B1, `(.L_x_36) ;  /* 0x000000e000017945 */ /* 0x000fe20003800000 */
[----:B------:R-:W-:Y:S01]  /*9560*/  ISETP.LT.OR P2, PT, R0, 0x1, !P1 ;  /* 0x000000010000780c */ /* 0x000fe20004f41670 */
[----:B------:R-:W-:Y:S01]  /*9570*/  UIMAD UR4, UR43, UR7, UR4 ;  /* 0x000000072b0472a4 */ /* 0x000fe2000f8e0204 */
[----:B------:R-:W1:Y:S01]  /*9580*/  LDC.64 R22, c[0x0][0x5a8] ;  /* 0x00016a00ff167b82 */ /* 0x000e620000000a00 */
[----:B------:R-:W-:-:S04]  /*9590*/  IMAD.WIDE.U32 R156, R156, UR43, R12 ;  /* 0x0000002b9c9c7c25 */ /* 0x000fc8000f8e000c */
[----:B------:R-:W-:Y:S01]  /*95a0*/  IMAD.MOV.U32 R152, RZ, RZ, R156 ;  /* 0x000000ffff987224 */ /* 0x000fe200078e009c */
[----:B------:R-:W-:Y:S01]  /*95b0*/  IADD3 R153, R157, UR4, RZ ;  /* 0x000000049d997c10 */ /* 0x000fe2000fffe0ff */
[----:B0-----:R-:W-:Y:S02]  /*95c0*/  IMAD R161, R20, UR9, RZ ;  /* 0x0000000914a17c24 */ /* 0x001fe4000f8e02ff */
[----:B------:R-:W-:-:S04]  /*95d0*/  IMAD.WIDE.U32 R2, R160, R20, R152 ;  /* 0x00000014a0027225 */ /* 0x000fc800078e0098 */
[----:B------:R-:W-:Y:S01]  /*95e0*/  IMAD R161, R160, R21, R161 ;  /* 0x00000015a0a17224 */ /* 0x000fe200078e02a1 */
[----:B-1----:R-:W-:-:S04]  /*95f0*/  IADD3 R14, P0, R2, R22, RZ ;  /* 0x00000016020e7210 */ /* 0x002fc80007f1e0ff */
[----:B------:R-:W-:Y:S01]  /*9600*/  IADD3.X R15, R23, R3, R161, P0, !PT ;  /* 0x00000003170f7210 */ /* 0x000fe200007fe4a1 */
[----:B------:R-:W-:Y:S08]  /*9610*/  @P2 BRA `(.L_x_37) ;  /* 0x0000000000042947 */ /* 0x000ff00003800000 */
[----:B------:R0:W5:Y:S02]  /*9620*/  LDG.E.U8 R16, desc[UR36][R14.64] ;  /* 0x000000240e107981 */ /* 0x000164000c1e1100 */
.L_x_37:
[----:B------:R-:W-:Y:S05]  /*9630*/  BSYNC B1 ;  /* 0x0000000000017941 */ /* 0x000fea0003800000 */
.L_x_36:
[----:B------:R-:W2:Y:S01]  /*9640*/  LDL.LU R3, [R1] ;  /* 0x0000000001037983 */ /* 0x000ea20000300800 */
[----:B-----5:R-:W-:Y:S01]  /*9650*/  LOP3.LUT R2, R16, 0xffff, RZ, 0xc0, !PT ;  /* 0x0000ffff10027812 */ /* 0x020fe200078ec0ff */
[----:B------:R-:W-:Y:S01]  /*9660*/  BSSY B1, `(.L_x_38) ;  /* 0x000000a000017945 */ /* 0x000fe20003800000 */
[----:B------:R-:W-:Y:S02]  /*9670*/  ISETP.LT.OR P0, PT, R0, 0x2, !P1 ;  /* 0x000000020000780c */ /* 0x000fe40004f01670 */
[----:B------:R-:W-:-:S05]  /*9680*/  PRMT R2, R2, 0x8880, RZ ;  /* 0x0000888002027816 */ /* 0x000fca00000000ff */
[----:B------:R-:W-:-:S04]  /*9690*/  IMAD R2, R2, R18, RZ ;  /* 0x0000001202027224 */ /* 0x000fc800078e02ff */
[----:B--2---:R-:W-:-:S05]  /*96a0*/  @!P2 IMAD R3, R3, R17, R2 ;  /* 0x000000110303a224 */ /* 0x004fca00078e0202 */
[----:B------:R1:W-:Y:S01]  /*96b0*/  @!P2 STG.E.U8 desc[UR36][R4.64], R3 ;  /* 0x000000030400a986 */ /* 0x0003e2000c101124 */
[----:B------:R-:W-:Y:S05]  /*96c0*/  @P0 BRA `(.L_x_39) ;  /* 0x00000000000c0947 */ /* 0x000fea0003800000 */
[----:B------:R-:W2:Y:S02]  /*96d0*/  LDG.E.U8 R16, desc[UR36][R14.64+0x1] ;  /* 0x000001240e107981 */ /* 0x000ea4000c1e1100 */
[----:B--2---:R-:W-:-:S05]  /*96e0*/  PRMT R2, R16, 0x8880, RZ ;  /* 0x0000888010027816 */ /* 0x004fca00000000ff */
[----:B------:R-:W-:-:S07]  /*96f0*/  IMAD R2, R2, R18, RZ ;  /* 0x0000001202027224 */ /* 0x000fce00078e02ff */
.L_x_39:
[----:B------:R-:W-:Y:S05]  /*9700*/  BSYNC B1 ;  /* 0x0000000000017941 */ /* 0x000fea0003800000 */
.L_x_38:
[----:B-1----:R-:W2:Y:S01]  /*9710*/  LDL.LU R3, [R1+0x4] ;  /* 0x0000040001037983 */ /* 0x002ea20000300800 */
[C---:B------:R-:W-:Y:S01]  /*9720*/  SHF.L.U64.HI R159, R20.reuse, 0x3, R21 ;  /* 0x00000003149f7819 */ /* 0x040fe20000010215 */
[----:B------:R-:W-:Y:S01]  /*9730*/  BSSY B1, `(.L_x_40) ;  /* 0x000000e000017945 */ /* 0x000fe20003800000 */
[----:B------:R-:W-:-:S05]  /*9740*/  SHF.L.U32 R158, R20, 0x3, RZ ;  /* 0x00000003149e7819 */ /* 0x000fca00000006ff */
[----:B------:R-:W-:-:S04]  /*9750*/  IMAD.WIDE.U32 R12, R160, R20, R158 ;  /* 0x00000014a00c7225 */ /* 0x000fc800078e009e */
[----:B------:R-:W-:Y:S01]  /*9760*/  IMAD.IADD R161, R161, 0x1, R13 ;  /* 0x00000001a1a17824 */ /* 0x000fe200078e020d */
[----:B------:R-:W-:-:S04]  /*9770*/  IADD3 R12, P2, P3, R156, R22, R12 ;  /* 0x000000169c0c7210 */ /* 0x000fc80007b5e00c */
[----:B------:R-:W-:Y:S01]  /*9780*/  IADD3.X R13, R153, R23, R161, P2, P3 ;  /* 0x00000017990d7210 */ /* 0x000fe200017e64a1 */
[----:B--2---:R-:W-:-:S05]  /*9790*/  @!P0 IMAD R3, R3, R17, R2 ;  /* 0x0000001103038224 */ /* 0x004fca00078e0202 */
[----:B------:R1:W-:Y:S01]  /*97a0*/  @!P0 STG.E.U8 desc[UR36][R4.64+0x1], R3 ;  /* 0x0000010304008986 */ /* 0x0003e2000c101124 */
[----:B------:R-:W-:-:S04]  /*97b0*/  ISETP.GE.AND P0, PT, R154, 0x9, PT ;  /* 0x000000099a00780c */ /* 0x000fc80003f06270 */
[----:B------:R-:W-:-:S13]  /*97c0*/  ISETP.LT.OR P4, PT, R0, 0x1, !P0 ;  /* 0x000000010000780c */ /* 0x000fda0004781670 */
[----:B-1----:R-:W-:Y:S05]  /*97d0*/  @P4 BRA `(.L_x_41) ;  /* 0x00000000000c4947 */ /* 0x002fea0003800000 */
[----:B------:R-:W2:Y:S02]  /*97e0*/  LDG.E.U8 R16, desc[UR36][R12.64] ;  /* 0x000000240c107981 */ /* 0x000ea4000c1e1100 */
[----:B--2---:R-:W-:-:S05]  /*97f0*/  PRMT R2, R16, 0x8880, RZ ;  /* 0x0000888010027816 */ /* 0x004fca00000000ff */
[----:B------:R-:W-:-:S07]  /*9800*/  IMAD R2, R2, R18, RZ ;  /* 0x0000001202027224 */ /* 0x000fce00078e02ff */
.L_x_41:
[----:B------:R-:W-:Y:S05]  /*9810*/  BSYNC B1 ;  /* 0x0000000000017941 */ /* 0x000fea0003800000 */
.L_x_40:
[----:B------:R-:W2:Y:S01]  /*9820*/  LDL.LU R3, [R1+0x8] ;  /* 0x0000080001037983 */ /* 0x000ea20000300800 */
[----:B------:R-:W-:Y:S01]  /*9830*/  ISETP.LT.OR P2, PT, R0, 0x2, !P0 ;  /* 0x000000020000780c */ /* 0x000fe20004741670 */
[----:B------:R-:W-:Y:S01]  /*9840*/  BSSY B1, `(.L_x_42) ;  /* 0x0000007000017945 */ /* 0x000fe20003800000 */
[----:B--2---:R-:W-:-:S05]  /*9850*/  @!P4 IMAD R3, R3, R17, R2 ;  /* 0x000000110303c224 */ /* 0x004fca00078e0202 */
[----:B------:R1:W-:Y:S06]  /*9860*/  @!P4 STG.E.U8 desc[UR36][R10.64], R3 ;  /* 0x000000030a00c986 */ /* 0x0003ec000c101124 */
[----:B------:R-:W-:Y:S05]  /*9870*/  @P2 BRA `(.L_x_43) ;  /* 0x00000000000c2947 */ /* 0x000fea0003800000 */
[----:B------:R-:W2:Y:S02]  /*9880*/  LDG.E.U8 R16, desc[UR36][R12.64+0x1] ;  /* 0x000001240c107981 */ /* 0x000ea4000c1e1100 */
[----:B--2---:R-:W-:-:S05]  /*9890*/  PRMT R2, R16, 0x8880, RZ ;  /* 0x0000888010027816 */ /* 0x004fca00000000ff */
[----:B------:R-:W-:-:S07]  /*98a0*/  IMAD R2, R2, R18, RZ ;  /* 0x0000001202027224 */ /* 0x000fce00078e02ff */
.L_x_43:
[----:B------:R-:W-:Y:S05]  /*98b0*/  BSYNC B1 ;  /* 0x0000000000017941 */ /* 0x000fea0003800000 */
.L_x_42:
[----:B-1----:R-:W2:Y:S01]  /*98c0*/  LDL.LU R3, [R1+0xc] ;  /* 0x00000c0001037983 */ /* 0x002ea20000300800 */
[----:B------:R-:W-:Y:S01]  /*98d0*/  BSSY B1, `(.L_x_44) ;  /* 0x000000a000017945 */ /* 0x000fe20003800000 */
[C---:B------:R-:W-:Y:S02]  /*98e0*/  ISETP.LT.OR P3, PT, R0.reuse, 0xa, !P1 ;  /* 0x0000000a0000780c */ /* 0x040fe40004f61670 */
[----:B------:R-:W-:Y:S01]  /*98f0*/  ISETP.LT.OR P4, PT, R0, 0x9, !P0 ;  /* 0x000000090000780c */ /* 0x000fe20004781670 */
[----:B--2---:R-:W-:-:S05]  /*9900*/  @!P2 IMAD R3, R3, R17, R2 ;  /* 0x000000110303a224 */ /* 0x004fca00078e0202 */
[----:B------:R1:W-:Y:S01]  /*9910*/  @!P2 STG.E.U8 desc[UR36][R10.64+0x1], R3 ;  /* 0x000001030a00a986 */ /* 0x0003e2000c101124 */
[----:B------:R-:W-:-:S13]  /*9920*/  ISETP.LT.OR P2, PT, R0, 0x9, !P1 ;  /* 0x000000090000780c */ /* 0x000fda0004f41670 */
[----:B-1----:R-:W-:Y:S05]  /*9930*/  @P2 BRA `(.L_x_45) ;  /* 0x00000000000c2947 */ /* 0x002fea0003800000 */
[----:B------:R-:W2:Y:S02]  /*9940*/  LDG.E.U8 R16, desc[UR36][R14.64+0x8] ;  /* 0x000008240e107981 */ /* 0x000ea4000c1e1100 */
[----:B--2---:R-:W-:-:S05]  /*9950*/  PRMT R2, R16, 0x8880, RZ ;  /* 0x0000888010027816 */ /* 0x004fca00000000ff */
[----:B------:R-:W-:-:S07]  /*9960*/  IMAD R2, R2, R18, RZ ;  /* 0x0000001202027224 */ /* 0x000fce00078e02ff */
.L_x_45:
[----:B------:R-:W-:Y:S05]  /*9970*/  BSYNC B1 ;  /* 0x0000000000017941 */ /* 0x000fea0003800000 */
.L_x_44:
[----:B------:R-:W2:Y:S01]  /*9980*/  LDL.LU R3, [R1+0x10] ;  /* 0x0000100001037983 */ /* 0x000ea20000300800 */
[----:B------:R-:W-:Y:S01]  /*9990*/  BSSY B1, `(.L_x_46) ;  /* 0x0000007000017945 */ /* 0x000fe20003800000 */
[----:B--2---:R-:W-:-:S05]  /*99a0*/  @!P2 IMAD R3, R3, R17, R2 ;  /* 0x000000110303a224 */ /* 0x004fca00078e0202 */
[----:B------:R1:W-:Y:S01]  /*99b0*/  @!P2 STG.E.U8 desc[UR36][R4.64+0x8], R3 ;  /* 0x000008030400a986 */ /* 0x0003e2000c101124 */
[----:B------:R-:W-:Y:S05]  /*99c0*/  @P3 BRA `(.L_x_47) ;  /* 0x00000000000c3947 */ /* 0x000fea0003800000 */
[----:B------:R-:W2:Y:S02]  /*99d0*/  LDG.E.U8 R16, desc[UR36][R14.64+0x9] ;  /* 0x000009240e107981 */ /* 0x000ea4000c1e1100 */
[----:B--2---:R-:W-:-:S05]  /*99e0*/  PRMT R2, R16, 0x8880, RZ ;  /* 0x0000888010027816 */ /* 0x004fca00000000ff */
[----:B------:R-:W-:-:S07]  /*99f0*/  IMAD R2, R2, R18, RZ ;  /* 0x0000001202027224 */ /* 0x000fce00078e02ff */
.L_x_47:
[----:B------:R-:W-:Y:S05]  /*9a00*/  BSYNC B1 ;  /* 0x0000000000017941 */ /* 0x000fea0003800000 */
.L_x_46:
[----:B-1----:R-:W2:Y:S01]  /*9a10*/  LDL.LU R3, [R1+0x14] ;  /* 0x0000140001037983 */ /* 0x002ea20000300800 */
[----:B------:R-:W-:Y:S01]  /*9a20*/  BSSY B1, `(.L_x_48) ;  /* 0x0000007000017945 */ /* 0x000fe20003800000 */
[----:B--2---:R-:W-:-:S05]  /*9a30*/  @!P3 IMAD R3, R3, R17, R2 ;  /* 0x000000110303b224 */ /* 0x004fca00078e0202 */
[----:B------:R1:W-:Y:S01]  /*9a40*/  @!P3 STG.E.U8 desc[UR36][R4.64+0x9], R3 ;  /* 0x000009030400b986 */ /* 0x0003e2000c101124 */
[----:B------:R-:W-:Y:S05]  /*9a50*/  @P4 BRA `(.L_x_49) ;  /* 0x00000000000c4947 */ /* 0x000fea0003800000 */
[----:B------:R-:W2:Y:S02]  /*9a60*/  LDG.E.U8 R16, desc[UR36][R12.64+0x8] ;  /* 0x000008240c107981 */ /* 0x000ea4000c1e1100 */
[----:B--2---:R-:W-:-:S05]  /*9a70*/  PRMT R2, R16, 0x8880, RZ ;  /* 0x0000888010027816 */ /* 0x004fca00000000ff */
[----:B------:R-:W-:-:S07]  /*9a80*/  IMAD R2, R2, R18, RZ ;  /* 0x0000001202027224 */ /* 0x000fce00078e02ff */
.L_x_49:
[----:B------:R-:W-:Y:S05]  /*9a90*/  BSYNC B1 ;  /* 0x0000000000017941 */ /* 0x000fea0003800000 */
.L_x_48:
[----:B-1----:R-:W2:Y:S01]  /*9aa0*/  LDL.LU R3, [R1+0x18] ;  /* 0x0000180001037983 */ /* 0x002ea20000300800 */
[C---:B------:R-:W-:Y:S01]  /*9ab0*/  ISETP.LT.OR P2, PT, R0.reuse, 0xa, !P0 ;  /* 0x0000000a0000780c */ /* 0x040fe20004741670 */
[----:B------:R-:W-:Y:S01]  /*9ac0*/  BSSY B1, `(.L_x_50) ;  /* 0x000000a000017945 */ /* 0x000fe20003800000 */
[C---:B------:R-:W-:Y:S02]  /*9ad0*/  ISETP.LT.OR P3, PT, R0.reuse, 0x11, !P1 ;  /* 0x000000110000780c */ /* 0x040fe40004f61670 */
[----:B------:R-:W-:Y:S01]  /*9ae0*/  ISETP.LT.OR P5, PT, R0, 0x11, !P0 ;  /* 0x000000110000780c */ /* 0x000fe200047a1670 */
[----:B--2---:R-:W-:-:S05]  /*9af0*/  @!P4 IMAD R3, R3, R17, R2 ;  /* 0x000000110303c224 */ /* 0x004fca00078e0202 */
[----:B------:R1:W-:Y:S01]  /*9b00*/  @!P4 STG.E.U8 desc[UR36][R10.64+0x8], R3 ;  /* 0x000008030a00c986 */ /* 0x0003e2000c101124 */
[----:B------:R-:W-:Y:S02]  /*9b10*/  ISETP.LT.OR P4, PT, R0, 0x12, !P1 ;  /* 0x000000120000780c */ /* 0x000fe40004f81670 */
[----:B------:R-:W-:Y:S11]  /*9b20*/  @P2 BRA `(.L_x_51) ;  /* 0x00000000000c2947 */ /* 0x000ff60003800000 */
[----:B------:R-:W2:Y:S02]  /*9b30*/  LDG.E.U8 R16, desc[UR36][R12.64+0x9] ;  /* 0x000009240c107981 */ /* 0x000ea4000c1e1100 */
[----:B--2---:R-:W-:-:S05]  /*9b40*/  PRMT R2, R16, 0x8880, RZ ;  /* 0x0000888010027816 */ /* 0x004fca00000000ff */
[----:B------:R-:W-:-:S07]  /*9b50*/  IMAD R2, R2, R18, RZ ;  /* 0x0000001202027224 */ /* 0x000fce00078e02ff */
.L_x_51:
[----:B------:R-:W-:Y:S05]  /*9b60*/  BSYNC B1 ;  /* 0x0000000000017941 */ /* 0x000fea0003800000 */
.L_x_50:
        /* <DEDUP_REMOVED lines=8> */
.L_x_53:
[----:B------:R-:W-:Y:S05]  /*9bf0*/  BSYNC B1 ;  /* 0x0000000000017941 */ /* 0x000fea0003800000 */
.L_x_52:
        /* <DEDUP_REMOVED lines=8> */
.L_x_55:
[----:B------:R-:W-:Y:S05]  /*9c80*/  BSYNC B1 ;  /* 0x0000000000017941 */ /* 0x000fea0003800000 */
.L_x_54:
        /* <DEDUP_REMOVED lines=8> */
.L_x_57:
[----:B------:R-:W-:Y:S05]  /*9d10*/  BSYNC B1 ;  /* 0x0000000000017941 */ /* 0x000fea0003800000 */
.L_x_56:
        /* <DEDUP_REMOVED lines=12> */
.L_x_59:
[----:B------:R-:W-:Y:S05]  /*9de0*/  BSYNC B1 ;  /* 0x0000000000017941 */ /* 0x000fea0003800000 */
.L_x_58:
        /* <DEDUP_REMOVED lines=8> */
.L_x_61:
[----:B------:R-:W-:Y:S05]  /*9e70*/  BSYNC B1 ;  /* 0x0000000000017941 */ /* 0x000fea0003800000 */
.L_x_60:
        /* <DEDUP_REMOVED lines=8> */
.L_x_63:
[----:B------:R-:W-:Y:S05]  /*9f00*/  BSYNC B1 ;  /* 0x0000000000017941 */ /* 0x000fea0003800000 */
.L_x_62:
        /* <DEDUP_REMOVED lines=8> */
.L_x_65:
[----:B------:R-:W-:Y:S05]  /*9f90*/  BSYNC B1 ;  /* 0x0000000000017941 */ /* 0x000fea0003800000 */
.L_x_64:
        /* <DEDUP_REMOVED lines=12> */
.L_x_67:
[----:B------:R-:W-:Y:S05]  /*a060*/  BSYNC B1 ;  /* 0x0000000000017941 */ /* 0x000fea0003800000 */
.L_x_66:
        /* <DEDUP_REMOVED lines=8> */
.L_x_69:
[----:B------:R-:W-:Y:S05]  /*a0f0*/  BSYNC B1 ;  /* 0x0000000000017941 */ /* 0x000fea0003800000 */
.L_x_68:
        /* <DEDUP_REMOVED lines=8> */
.L_x_71:
[----:B------:R-:W-:Y:S05]  /*a180*/  BSYNC B1 ;  /* 0x0000000000017941 */ /* 0x000fea0003800000 */
.L_x_70:
        /* <DEDUP_REMOVED lines=8> */
.L_x_73:
[----:B------:R-:W-:Y:S05]  /*a210*/  BSYNC B1 ;  /* 0x0000000000017941 */ /* 0x000fea0003800000 */
.L_x_72:
        /* <DEDUP_REMOVED lines=12> */
.L_x_75:
[----:B------:R-:W-:Y:S05]  /*a2e0*/  BSYNC B1 ;  /* 0x0000000000017941 */ /* 0x000fea0003800000 */
.L_x_74:
        /* <DEDUP_REMOVED lines=8> */
.L_x_77:
[----:B------:R-:W-:Y:S05]  /*a370*/  BSYNC B1 ;  /* 0x0000000000017941 */ /* 0x000fea0003800000 */
.L_x_76:
        /* <DEDUP_REMOVED lines=8> */
.L_x_79:
[----:B------:R-:W-:Y:S05]  /*a400*/  BSYNC B1 ;  /* 0x0000000000017941 */ /* 0x000fea0003800000 */
.L_x_78:
        /* <DEDUP_REMOVED lines=8> */
.L_x_81:
[----:B------:R-:W-:Y:S05]  /*a490*/  BSYNC B1 ;  /* 0x0000000000017941 */ /* 0x000fea0003800000 */
.L_x_80:
        /* <DEDUP_REMOVED lines=12> */
.L_x_83:
[----:B------:R-:W-:Y:S05]  /*a560*/  BSYNC B1 ;  /* 0x0000000000017941 */ /* 0x000fea0003800000 */
.L_x_82:
        /* <DEDUP_REMOVED lines=8> */
.L_x_85:
[----:B------:R-:W-:Y:S05]  /*a5f0*/  BSYNC B1 ;  /* 0x0000000000017941 */ /* 0x000fea0003800000 */
.L_x_84:
        /* <DEDUP_REMOVED lines=8> */
.L_x_87:
[----:B------:R-:W-:Y:S05]  /*a680*/  BSYNC B1 ;  /* 0x0000000000017941 */ /* 0x000fea0003800000 */
.L_x_86:
        /* <DEDUP_REMOVED lines=8> */
.L_x_89:
[----:B------:R-:W-:Y:S05]  /*a710*/  BSYNC B1 ;  /* 0x0000000000017941 */ /* 0x000fea0003800000 */
.L_x_88:
        /* <DEDUP_REMOVED lines=12> */
.L_x_91:
[----:B------:R-:W-:Y:S05]  /*a7e0*/  BSYNC B1 ;  /* 0x0000000000017941 */ /* 0x000fea0003800000 */
.L_x_90:
        /* <DEDUP_REMOVED lines=8> */
.L_x_93:
[----:B------:R-:W-:Y:S05]  /*a870*/  BSYNC B1 ;  /* 0x0000000000017941 */ /* 0x000fea0003800000 */
.L_x_92:
        /* <DEDUP_REMOVED lines=8> */
.L_x_95:
[----:B------:R-:W-:Y:S05]  /*a900*/  BSYNC B1 ;  /* 0x0000000000017941 */ /* 0x000fea0003800000 */
.L_x_94:
        /* <DEDUP_REMOVED lines=8> */
.L_x_97:
[----:B------:R-:W-:Y:S05]  /*a990*/  BSYNC B1 ;  /* 0x0000000000017941 */ /* 0x000fea0003800000 */
.L_x_96:
        /* <DEDUP_REMOVED lines=12> */
.L_x_99:
[----:B------:R-:W-:Y:S05]  /*aa60*/  BSYNC B1 ;  /* 0x0000000000017941 */ /* 0x000fea0003800000 */
.L_x_98:
        /* <DEDUP_REMOVED lines=8> */
.L_x_101:
[----:B------:R-:W-:Y:S05]  /*aaf0*/  BSYNC B1 ;  /* 0x0000000000017941 */ /* 0x000fea0003800000 */
.L_x_100:
        /* <DEDUP_REMOVED lines=8> */
.L_x_103:
[----:B------:R-:W-:Y:S05]  /*ab80*/  BSYNC B1 ;  /* 0x0000000000017941 */ /* 0x000fea0003800000 */
.L_x_102:
        /* <DEDUP_REMOVED lines=8> */
.L_x_105:
[----:B------:R-:W-:Y:S05]  /*ac10*/  BSYNC B1 ;  /* 0x0000000000017941 */ /* 0x000fea0003800000 */
.L_x_104:
        /* <DEDUP_REMOVED lines=12> */
.L_x_107:
[----:B------:R-:W-:Y:S05]  /*ace0*/  BSYNC B1 ;  /* 0x0000000000017941 */ /* 0x000fea0003800000 */
.L_x_106:
        /* <DEDUP_REMOVED lines=8> */
.L_x_109:
[----:B------:R-:W-:Y:S05]  /*ad70*/  BSYNC B1 ;  /* 0x0000000000017941 */ /* 0x000fea0003800000 */
.L_x_108:
        /* <DEDUP_REMOVED lines=8> */
.L_x_111:
[----:B------:R-:W-:Y:S05]  /*ae00*/  BSYNC B1 ;  /* 0x0000000000017941 */ /* 0x000fea0003800000 */
.L_x_110:
        /* <DEDUP_REMOVED lines=8> */
.L_x_113:
[----:B------:R-:W-:Y:S05]  /*ae90*/  BSYNC B1 ;  /* 0x0000000000017941 */ /* 0x000fea0003800000 */
.L_x_112:
        /* <DEDUP_REMOVED lines=12> */
.L_x_115:
[----:B------:R-:W-:Y:S05]  /*af60*/  BSYNC B1 ;  /* 0x0000000000017941 */ /* 0x000fea0003800000 */
.L_x_114:
        /* <DEDUP_REMOVED lines=8> */
.L_x_117:
[----:B------:R-:W-:Y:S05]  /*aff0*/  BSYNC B1 ;  /* 0x0000000000017941 */ /* 0x000fea0003800000 */
.L_x_116:
        /* <DEDUP_REMOVED lines=8> */
.L_x_119:
[----:B------:R-:W-:Y:S05]  /*b080*/  BSYNC B1 ;  /* 0x0000000000017941 */ /* 0x000fea0003800000 */
.L_x_118:
        /* <DEDUP_REMOVED lines=8> */
.L_x_121:
[----:B------:R-:W-:Y:S05]  /*b110*/  BSYNC B1 ;  /* 0x0000000000017941 */ /* 0x000fea0003800000 */
.L_x_120:
        /* <DEDUP_REMOVED lines=12> */
.L_x_123:
[----:B------:R-:W-:Y:S05]  /*b1e0*/  BSYNC B1 ;  /* 0x0000000000017941 */ /* 0x000fea0003800000 */
.L_x_122:
        /* <DEDUP_REMOVED lines=8> */
.L_x_125:
[----:B------:R-:W-:Y:S05]  /*b270*/  BSYNC B1 ;  /* 0x0000000000017941 */ /* 0x000fea0003800000 */
.L_x_124:
        /* <DEDUP_REMOVED lines=8> */
.L_x_127:
[----:B------:R-:W-:Y:S05]  /*b300*/  BSYNC B1 ;  /* 0x0000000000017941 */ /* 0x000fea0003800000 */
.L_x_126:
        /* <DEDUP_REMOVED lines=8> */
.L_x_129:
[----:B------:R-:W-:Y:S05]  /*b390*/  BSYNC B1 ;  /* 0x0000000000017941 */ /* 0x000fea0003800000 */
.L_x_128:
        /* <DEDUP_REMOVED lines=12> */
.L_x_131:
[----:B------:R-:W-:Y:S05]  /*b460*/  BSYNC B1 ;  /* 0x0000000000017941 */ /* 0x000fea0003800000 */
.L_x_130:
        /* <DEDUP_REMOVED lines=8> */
.L_x_133:
[----:B------:R-:W-:Y:S05]  /*b4f0*/  BSYNC B1 ;  /* 0x0000000000017941 */ /* 0x000fea0003800000 */
.L_x_132:
        /* <DEDUP_REMOVED lines=8> */
.L_x_135:
[----:B------:R-:W-:Y:S05]  /*b580*/  BSYNC B1 ;  /* 0x0000000000017941 */ /* 0x000fea0003800000 */
.L_x_134:
        /* <DEDUP_REMOVED lines=8> */
.L_x_137:
[----:B------:R-:W-:Y:S05]  /*b610*/  BSYNC B1 ;  /* 0x0000000000017941 */ /* 0x000fea0003800000 */
.L_x_136:
        /* <DEDUP_REMOVED lines=12> */
.L_x_139:
[----:B------:R-:W-:Y:S05]  /*b6e0*/  BSYNC B1 ;  /* 0x0000000000017941 */ /* 0x000fea0003800000 */
.L_x_138:
        /* <DEDUP_REMOVED lines=8> */
.L_x_141:
[----:B------:R-:W-:Y:S05]  /*b770*/  BSYNC B1 ;  /* 0x0000000000017941 */ /* 0x000fea0003800000 */
.L_x_140:
[----:B-1----:R-:W2:Y:S01]  /*b780*/  LDL.LU R3, [R1+0xd0] ;  /* 0x0000d00001037983 */ /* 0x002ea20000300800 */
[----:B------:R-:W-:Y:S01]  /*b790*/  BSSY B1, `(.L_x_142) ;  /* 0x0000007000017945 */ /* 0x000fe20003800000 */
[----:B--2---:R-:W-:-:S05]  /*b7a0*/  @!P3 IMAD R3, R3, R17, R2 ;  /* 0x000000110303b224 */ /* 0x004fca00078e0202 */
[----:B------:R1:W-:Y:S01]  /*b7b0*/  @!P3 STG.E.U8 desc[UR36][R4.64+0x68], R3 ;  /* 0x000068030400b986 */ /* 0x0003e2000c101124 */
[----:B------:R-:W-:Y:S05]  /*b7c0*/  @P5 BRA `(.L_x_143) ;  /* 0x00000000000c5947 */ /* 0x000fea0003800000 */
[----:B------:R-:W1:Y:S02]  /*b7d0*/  LDG.E.U8 R16, desc[UR36][R14.64+0x69] ;  /* 0x000069240e107981 */ /* 0x000e64000c1e1100 */
[----:B-1----:R-:W-:-:S05]  /*b7e0*/  PRMT R3, R16, 0x8880, RZ ;  /* 0x0000888010037816 */ /* 0x002fca00000000ff */
[----:B------:R-:W-:-:S07]  /*b7f0*/  IMAD R2, R3, R18, RZ ;  /* 0x0000001203027224 */ /* 0x000fce00078e02ff */
.L_x_143:
[----:B------:R-:W-:Y:S05]  /*b800*/  BSYNC B1 ;  /* 0x0000000000017941 */ /* 0x000fea0003800000 */
.L_x_142:
        /* <DEDUP_REMOVED lines=8> */
.L_x_145:
[----:B------:R-:W-:Y:S05]  /*b890*/  BSYNC B1 ;  /* 0x0000000000017941 */ /* 0x000fea0003800000 */
.L_x_144:
        /* <DEDUP_REMOVED lines=9> */
[----:B------:R-:W1:Y:S02]  /*b930*/  LDG.E.U8 R16, desc[UR36][R12.64+0x69] ;  /* 0x000069240c107981 */ /* 0x000e64000c1e1100 */
[----:B-1----:R-:W-:-:S05]  /*b940*/  PRMT R3, R16, 0x8880, RZ ;  /* 0x0000888010037816 */ /* 0x002fca00000000ff */
[----:B------:R-:W-:-:S07]  /*b950*/  IMAD R2, R3, R18, RZ ;  /* 0x0000001203027224 */ /* 0x000fce00078e02ff */
.L_x_147:
[----:B------:R-:W-:Y:S05]  /*b960*/  BSYNC B1 ;  /* 0x0000000000017941 */ /* 0x000fea0003800000 */
.L_x_146:
        /* <DEDUP_REMOVED lines=8> */
.L_x_149:
[----:B------:R-:W-:Y:S05]  /*b9f0*/  BSYNC B1 ;  /* 0x0000000000017941 */ /* 0x000fea0003800000 */
.L_x_148:
        /* <DEDUP_REMOVED lines=8> */
.L_x_151:
[----:B------:R-:W-:Y:S05]  /*ba80*/  BSYNC B1 ;  /* 0x0000000000017941 */ /* 0x000fea0003800000 */
.L_x_150:
        /* <DEDUP_REMOVED lines=8> */
.L_x_153:
[----:B------:R-:W-:Y:S05]  /*bb10*/  BSYNC B1 ;  /* 0x0000000000017941 */ /* 0x000fea0003800000 */
.L_x_152:
        /* <DEDUP_REMOVED lines=12> */
.L_x_155:
[----:B------:R-:W-:Y:S05]  /*bbe0*/  BSYNC B1 ;  /* 0x0000000000017941 */ /* 0x000fea0003800000 */
.L_x_154:
        /* <DEDUP_REMOVED lines=8> */
.L_x_157:
[----:B------:R-:W-:Y:S05]  /*bc70*/  BSYNC B1 ;  /* 0x0000000000017941 */ /* 0x000fea0003800000 */
.L_x_156:
        /* <DEDUP_REMOVED lines=8> */
.L_x_159:
[----:B------:R-:W-:Y:S05]  /*bd00*/  BSYNC B1 ;  /* 0x0000000000017941 */ /* 0x000fea0003800000 */
.L_x_158:
        /* <DEDUP_REMOVED lines=8> */
.L_x_161:
[----:B------:R-:W-:Y:S05]  /*bd90*/  BSYNC B1 ;  /* 0x0000000000017941 */ /* 0x000fea0003800000 */
.L_x_160:
        /* <DEDUP_REMOVED lines=12> */
.L_x_163:
[----:B------:R-:W-:Y:S05]  /*be60*/  BSYNC B1 ;  /* 0x0000000000017941 */ /* 0x000fea0003800000 */
.L_x_162:
        /* <DEDUP_REMOVED lines=8> */
.L_x_165:
[----:B------:R-:W-:Y:S05]  /*bef0*/  BSYNC B1 ;  /* 0x0000000000017941 */ /* 0x000fea0003800000 */
.L_x_164:
        /* <DEDUP_REMOVED lines=8> */
.L_x_167:
[----:B------:R-:W-:Y:S05]  /*bf80*/  BSYNC B1 ;  /* 0x0000000000017941 */ /* 0x000fea0003800000 */
.L_x_166:
        /* <DEDUP_REMOVED lines=8> */
.L_x_169:
[----:B------:R-:W-:Y:S05]  /*c010*/  BSYNC B1 ;  /* 0x0000000000017941 */ /* 0x000fea0003800000 */
.L_x_168:
        /* <DEDUP_REMOVED lines=12> */
.L_x_171:
[----:B------:R-:W-:Y:S05]  /*c0e0*/  BSYNC B1 ;  /* 0x0000000000017941 */ /* 0x000fea0003800000 */
.L_x_170:
        /* <DEDUP_REMOVED lines=8> */
.L_x_173:
[----:B------:R-:W-:Y:S05]  /*c170*/  BSYNC B1 ;  /* 0x0000000000017941 */ /* 0x000fea0003800000 */
.L_x_172:
        /* <DEDUP_REMOVED lines=8> */
.L_x_175:
[----:B------:R-:W-:Y:S05]  /*c200*/  BSYNC B1 ;  /* 0x0000000000017941 */ /* 0x000fea0003800000 */
.L_x_174:
        /* <DEDUP_REMOVED lines=8> */
.L_x_177:
[----:B------:R-:W-:Y:S05]  /*c290*/  BSYNC B1 ;  /* 0x0000000000017941 */ /* 0x000fea0003800000 */
.L_x_176:
        /* <DEDUP_REMOVED lines=12> */
.L_x_179:
[----:B------:R-:W-:Y:S05]  /*c360*/  BSYNC B1 ;  /* 0x0000000000017941 */ /* 0x000fea0003800000 */
.L_x_178:
        /* <DEDUP_REMOVED lines=8> */
.L_x_181:
[----:B------:R-:W-:Y:S05]  /*c3f0*/  BSYNC B1 ;  /* 0x0000000000017941 */ /* 0x000fea0003800000 */
.L_x_180:
        /* <DEDUP_REMOVED lines=8> */
.L_x_183:
[----:B------:R-:W-:Y:S05]  /*c480*/  BSYNC B1 ;  /* 0x0000000000017941 */ /* 0x000fea0003800000 */
.L_x_182:
        /* <DEDUP_REMOVED lines=8> */
.L_x_185:
[----:B------:R-:W-:Y:S05]  /*c510*/  BSYNC B1 ;  /* 0x0000000000017941 */ /* 0x000fea0003800000 */
.L_x_184:
        /* <DEDUP_REMOVED lines=12> */
.L_x_187:
[----:B------:R-:W-:Y:S05]  /*c5e0*/  BSYNC B1 ;  /* 0x0000000000017941 */ /* 0x000fea0003800000 */
.L_x_186:
        /* <DEDUP_REMOVED lines=8> */
.L_x_189:
[----:B------:R-:W-:Y:S05]  /*c670*/  BSYNC B1 ;  /* 0x0000000000017941 */ /* 0x000fea0003800000 */
.L_x_188:
        /* <DEDUP_REMOVED lines=8> */
.L_x_191:
[----:B------:R-:W-:Y:S05]  /*c700*/  BSYNC B1 ;  /* 0x0000000000017941 */ /* 0x000fea0003800000 */
.L_x_190:
        /* <DEDUP_REMOVED lines=8> */
.L_x_193:
[----:B------:R-:W-:Y:S05]  /*c790*/  BSYNC B1 ;  /* 0x0000000000017941 */ /* 0x000fea0003800000 */
.L_x_192:
        /* <DEDUP_REMOVED lines=12> */
.L_x_195:
[----:B------:R-:W-:Y:S05]  /*c860*/  BSYNC B1 ;  /* 0x0000000000017941 */ /* 0x000fea0003800000 */
.L_x_194:
        /* <DEDUP_REMOVED lines=8> */
.L_x_197:
[----:B------:R-:W-:Y:S05]  /*c8f0*/  BSYNC B1 ;  /* 0x0000000000017941 */ /* 0x000fea0003800000 */
.L_x_196:
        /* <DEDUP_REMOVED lines=8> */
.L_x_199:
[----:B------:R-:W-:Y:S05]  /*c980*/  BSYNC B1 ;  /* 0x0000000000017941 */ /* 0x000fea0003800000 */
.L_x_198:
        /* <DEDUP_REMOVED lines=8> */
.L_x_201:
[----:B------:R-:W-:Y:S05]  /*ca10*/  BSYNC B1 ;  /* 0x0000000000017941 */ /* 0x000fea0003800000 */
.L_x_200:
        /* <DEDUP_REMOVED lines=12> */
.L_x_203:
[----:B------:R-:W-:Y:S05]  /*cae0*/  BSYNC B1 ;  /* 0x0000000000017941 */ /* 0x000fea0003800000 */
.L_x_202:
        /* <DEDUP_REMOVED lines=8> */
.L_x_205:
[----:B------:R-:W-:Y:S05]  /*cb70*/  BSYNC B1 ;  /* 0x0000000000017941 */ /* 0x000fea0003800000 */
.L_x_204:
        /* <DEDUP_REMOVED lines=8> */
.L_x_207:
[----:B------:R-:W-:Y:S05]  /*cc00*/  BSYNC B1 ;  /* 0x0000000000017941 */ /* 0x000fea0003800000 */
.L_x_206:
        /* <DEDUP_REMOVED lines=8> */
.L_x_209:
[----:B------:R-:W-:Y:S05]  /*cc90*/  BSYNC B1 ;  /* 0x0000000000017941 */ /* 0x000fea0003800000 */
.L_x_208:
        /* <DEDUP_REMOVED lines=12> */
.L_x_211:
[----:B------:R-:W-:Y:S05]  /*cd60*/  BSYNC B1 ;  /* 0x0000000000017941 */ /* 0x000fea0003800000 */
.L_x_210:
        /* <DEDUP_REMOVED lines=8> */
.L_x_213:
[----:B------:R-:W-:Y:S05]  /*cdf0*/  BSYNC B1 ;  /* 0x0000000000017941 */ /* 0x000fea0003800000 */
.L_x_212:
        /* <DEDUP_REMOVED lines=8> */
.L_x_215:
[----:B------:R-:W-:Y:S05]  /*ce80*/  BSYNC B1 ;  /* 0x0000000000017941 */ /* 0x000fea0003800000 */
.L_x_214:
        /* <DEDUP_REMOVED lines=8> */
.L_x_217:
[----:B------:R-:W-:Y:S05]  /*cf10*/  BSYNC B1 ;  /* 0x0000000000017941 */ /* 0x000fea0003800000 */
.L_x_216:
        /* <DEDUP_REMOVED lines=12> */
.L_x_219:
[----:B------:R-:W-:Y:S05]  /*cfe0*/  BSYNC B1 ;  /* 0x0000000000017941 */ /* 0x000fea0003800000 */
.L_x_218:
        /* <DEDUP_REMOVED lines=8> */
.L_x_221:
[----:B------:R-:W-:Y:S05]  /*d070*/  BSYNC B1 ;  /* 0x0000000000017941 */ /* 0x000fea0003800000 */
.L_x_220:
        /* <DEDUP_REMOVED lines=8> */
.L_x_223:
[----:B------:R-:W-:Y:S05]  /*d100*/  BSYNC B1 ;  /* 0x0000000000017941 */ /* 0x000fea0003800000 */
.L_x_222:
        /* <DEDUP_REMOVED lines=8> */
.L_x_225:
[----:B------:R-:W-:Y:S05]  /*d190*/  BSYNC B1 ;  /* 0x0000000000017941 */ /* 0x000fea0003800000 */
.L_x_224:
        /* <DEDUP_REMOVED lines=12> */
.L_x_227:
[----:B------:R-:W-:Y:S05]  /*d260*/  BSYNC B1 ;  /* 0x0000000000017941 */ /* 0x000fea0003800000 */
.L_x_226:
        /* <DEDUP_REMOVED lines=8> */
.L_x_229:
[----:B------:R-:W-:Y:S05]  /*d2f0*/  BSYNC B1 ;  /* 0x0000000000017941 */ /* 0x000fea0003800000 */
.L_x_228:
        /* <DEDUP_REMOVED lines=8> */
.L_x_231:
[----:B------:R-:W-:Y:S05]  /*d380*/  BSYNC B1 ;  /* 0x0000000000017941 */ /* 0x000fea0003800000 */
.L_x_230:
        /* <DEDUP_REMOVED lines=8> */
.L_x_233:
[----:B------:R-:W-:Y:S05]  /*d410*/  BSYNC B1 ;  /* 0x0000000000017941 */ /* 0x000fea0003800000 */
.L_x_232:
        /* <DEDUP_REMOVED lines=12> */
.L_x_235:
[----:B------:R-:W-:Y:S05]  /*d4e0*/  BSYNC B1 ;  /* 0x0000000000017941 */ /* 0x000fea0003800000 */
.L_x_234:
        /* <DEDUP_REMOVED lines=8> */
.L_x_237:
[----:B------:R-:W-:Y:S05]  /*d570*/  BSYNC B1 ;  /* 0x0000000000017941 */ /* 0x000fea0003800000 */
.L_x_236:
        /* <DEDUP_REMOVED lines=8> */
.L_x_239:
[----:B------:R-:W-:Y:S05]  /*d600*/  BSYNC B1 ;  /* 0x0000000000017941 */ /* 0x000fea0003800000 */
.L_x_238:
        /* <DEDUP_REMOVED lines=8> */
.L_x_241:
[----:B------:R-:W-:Y:S05]  /*d690*/  BSYNC B1 ;  /* 0x0000000000017941 */ /* 0x000fea0003800000 */
.L_x_240:
        /* <DEDUP_REMOVED lines=12> */
.L_x_243:
[----:B------:R-:W-:Y:S05]  /*d760*/  BSYNC B1 ;  /* 0x0000000000017941 */ /* 0x000fea0003800000 */
.L_x_242:
        /* <DEDUP_REMOVED lines=8> */
.L_x_245:
[----:B------:R-:W-:Y:S05]  /*d7f0*/  BSYNC B1 ;  /* 0x0000000000017941 */ /* 0x000fea0003800000 */
.L_x_244:
        /* <DEDUP_REMOVED lines=8> */
.L_x_247:
[----:B------:R-:W-:Y:S05]  /*d880*/  BSYNC B1 ;  /* 0x0000000000017941 */ /* 0x000fea0003800000 */
.L_x_246:
        /* <DEDUP_REMOVED lines=8> */
.L_x_249:
[----:B------:R-:W-:Y:S05]  /*d910*/  BSYNC B1 ;  /* 0x0000000000017941 */ /* 0x000fea0003800000 */
.L_x_248:
        /* <DEDUP_REMOVED lines=12> */
.L_x_251:
[----:B------:R-:W-:Y:S05]  /*d9e0*/  BSYNC B1 ;  /* 0x0000000000017941 */ /* 0x000fea0003800000 */
.L_x_250:
        /* <DEDUP_REMOVED lines=8> */
.L_x_253:
[----:B------:R-:W-:Y:S05]  /*da70*/  BSYNC B1 ;  /* 0x0000000000017941 */ /* 0x000fea0003800000 */
.L_x_252:
        /* <DEDUP_REMOVED lines=8> */
.L_x_255:
[----:B------:R-:W-:Y:S05]  /*db00*/  BSYNC B1 ;  /* 0x0000000000017941 */ /* 0x000fea0003800000 */
.L_x_254:
        /* <DEDUP_REMOVED lines=8> */
.L_x_257:
[----:B------:R-:W-:Y:S05]  /*db90*/  BSYNC B1 ;  /* 0x0000000000017941 */ /* 0x000fea0003800000 */
.L_x_256:
        /* <DEDUP_REMOVED lines=12> */
.L_x_259:
[----:B------:R-:W-:Y:S05]  /*dc60*/  BSYNC B1 ;  /* 0x0000000000017941 */ /* 0x000fea0003800000 */
.L_x_258:
        /* <DEDUP_REMOVED lines=8> */
.L_x_261:
[----:B------:R-:W-:Y:S05]  /*dcf0*/  BSYNC B1 ;  /* 0x0000000000017941 */ /* 0x000fea0003800000 */
.L_x_260:
        /* <DEDUP_REMOVED lines=8> */
.L_x_263:
[----:B------:R-:W-:Y:S05]  /*dd80*/  BSYNC B1 ;  /* 0x0000000000017941 */ /* 0x000fea0003800000 */
.L_x_262:
        /* <DEDUP_REMOVED lines=8> */
.L_x_265:
[----:B------:R-:W-:Y:S05]  /*de10*/  BSYNC B1 ;  /* 0x0000000000017941 */ /* 0x000fea0003800000 */
.L_x_264:
        /* <DEDUP_REMOVED lines=12> */
.L_x_267:
[----:B------:R-:W-:Y:S05]  /*dee0*/  BSYNC B1 ;  /* 0x0000000000017941 */ /* 0x000fea0003800000 */
.L_x_266:
        /* <DEDUP_REMOVED lines=8> */
.L_x_269:
[----:B------:R-:W-:Y:S05]  /*df70*/  BSYNC B1 ;  /* 0x0000000000017941 */ /* 0x000fea0003800000 */
.L_x_268:
        /* <DEDUP_REMOVED lines=8> */
.L_x_271:
[----:B------:R-:W-:Y:S05]  /*e000*/  BSYNC B1 ;  /* 0x0000000000017941 */ /* 0x000fea0003800000 */
.L_x_270:
        /* <DEDUP_REMOVED lines=8> */
.L_x_273:
[----:B------:R-:W-:Y:S05]  /*e090*/  BSYNC B1 ;  /* 0x0000000000017941 */ /* 0x000fea0003800000 */
.L_x_272:
        /* <DEDUP_REMOVED lines=12> */
.L_x_275:
[----:B------:R-:W-:Y:S05]  /*e160*/  BSYNC B1 ;  /* 0x0000000000017941 */ /* 0x000fea0003800000 */
.L_x_274:
        /* <DEDUP_REMOVED lines=8> */
.L_x_277:
[----:B------:R-:W-:Y:S05]  /*e1f0*/  BSYNC B1 ;  /* 0x0000000000017941 */ /* 0x000fea0003800000 */
.L_x_276:
        /* <DEDUP_REMOVED lines=8> */
.L_x_279:
[----:B------:R-:W-:Y:S05]  /*e280*/  BSYNC B1 ;  /* 0x0000000000017941 */ /* 0x000fea0003800000 */
.L_x_278:
        /* <DEDUP_REMOVED lines=8> */
.L_x_281:
[----:B------:R-:W-:Y:S05]  /*e310*/  BSYNC B1 ;  /* 0x0000000000017941 */ /* 0x000fea0003800000 */
.L_x_280:
[----:B-1----:R-:W2:Y:S01]  /*e320*/  LDL.LU R3, [R1+0x1e8] ;  /* 0x0001e80001037983 */ /* 0x002ea20000300800 */
[----:B------:R-:W-:Y:S01]  /*e330*/  ISETP.LT.OR P3, PT, R0, 0xf2, !P0 ;  /* 0x000000f20000780c */ /* 0x000fe20004761670 */
[----:B------:R-:W-:Y:S01]  /*e340*/  BSSY B1, `(.L_x_282) ;  /* 0x000000b000017945 */ /* 0x000fe20003800000 */
[----:B------:R-:W-:Y:S02]  /*e350*/  IADD3 R161, P4, R160, 0x80, RZ ;  /* 0x00000080a0a17810 */ /* 0x000fe40007f9e0ff */
[----:B------:R-:W-:Y:S01]  /*e360*/  ISETP.LT.OR P5, PT, R0, 0xf9, !P0 ;  /* 0x000000f90000780c */ /* 0x000fe200047a1670 */
[----:B--2---:R-:W-:-:S05]  /*e370*/  @!P2 IMAD R3, R3, R17, R2 ;  /* 0x000000110303a224 */ /* 0x004fca00078e0202 */
[----:B------:R1:W-:Y:S01]  /*e380*/  @!P2 STG.E.U8 desc[UR36][R10.64+0xf0], R3 ;  /* 0x0000f0030a00a986 */ /* 0x0003e2000c101124 */
[C---:B------:R-:W-:Y:S02]  /*e390*/  ISETP.LT.OR P2, PT, R0.reuse, 0xf9, !P1 ;  /* 0x000000f90000780c */ /* 0x040fe40004f41670 */
[----:B------:R-:W-:Y:S01]  /*e3a0*/  ISETP.LT.OR P1, PT, R0, 0xfa, !P1 ;  /* 0x000000fa0000780c */ /* 0x000fe20004f21670 */
[----:B------:R-:W-:-:S12]  /*e3b0*/  @P3 BRA `(.L_x_283) ;  /* 0x00000000000c3947 */ /* 0x000fd80003800000 */
[----:B------:R-:W1:Y:S02]  /*e3c0*/  LDG.E.U8 R16, desc[UR36][R12.64+0xf1] ;  /* 0x0000f1240c107981 */ /* 0x000e64000c1e1100 */
[----:B-1----:R-:W-:-:S05]  /*e3d0*/  PRMT R3, R16, 0x8880, RZ ;  /* 0x0000888010037816 */ /* 0x002fca00000000ff */
[----:B------:R-:W-:-:S07]  /*e3e0*/  IMAD R2, R3, R18, RZ ;  /* 0x0000001203027224 */ /* 0x000fce00078e02ff */
.L_x_283:
[----:B------:R-:W-:Y:S05]  /*e3f0*/  BSYNC B1 ;  /* 0x0000000000017941 */ /* 0x000fea0003800000 */
.L_x_282:
        /* <DEDUP_REMOVED lines=8> */
.L_x_285:
[----:B------:R-:W-:Y:S05]  /*e480*/  BSYNC B1 ;  /* 0x0000000000017941 */ /* 0x000fea0003800000 */
.L_x_284:
        /* <DEDUP_REMOVED lines=8> */
.L_x_287:
[----:B------:R-:W-:Y:S05]  /*e510*/  BSYNC B1 ;  /* 0x0000000000017941 */ /* 0x000fea0003800000 */
.L_x_286:
[----:B-1----:R-:W2:Y:S01]  /*e520*/  LDL.LU R3, [R1+0x1f4] ;  /* 0x0001f40001037983 */ /* 0x002ea20000300800 */
[----:B0-----:R-:W-:Y:S01]  /*e530*/  IADD3.X R15, RZ, UR9, RZ, P4, !PT ;  /* 0x00000009ff0f7c10 */ /* 0x001fe2000a7fe4ff */
[----:B------:R-:W-:Y:S01]  /*e540*/  BSSY B1, `(.L_x_288) ;  /* 0x0000009000017945 */ /* 0x000fe20003800000 */
[----:B------:R-:W-:-:S03]  /*e550*/  ISETP.LT.OR P0, PT, R0, 0xfa, !P0 ;  /* 0x000000fa0000780c */ /* 0x000fc60004701670 */
[----:B------:R-:W-:Y:S02]  /*e560*/  IMAD R14, R15, R20, RZ ;  /* 0x000000140f0e7224 */ /* 0x000fe400078e02ff */
[----:B--2---:R-:W-:-:S05]  /*e570*/  @!P1 IMAD R3, R3, R17, R2 ;  /* 0x0000001103039224 */ /* 0x004fca00078e0202 */
[----:B------:R0:W-:Y:S01]  /*e580*/  @!P1 STG.E.U8 desc[UR36][R4.64+0xf9], R3 ;  /* 0x0000f90304009986 */ /* 0x0001e2000c101124 */
[----:B------:R-:W-:Y:S05]  /*e590*/  @P5 BRA `(.L_x_289) ;  /* 0x00000000000c5947 */ /* 0x000fea0003800000 */
[----:B------:R-:W0:Y:S02]  /*e5a0*/  LDG.E.U8 R16, desc[UR36][R12.64+0xf8] ;  /* 0x0000f8240c107981 */ /* 0x000e24000c1e1100 */
[----:B0-----:R-:W-:-:S05]  /*e5b0*/  PRMT R3, R16, 0x8880, RZ ;  /* 0x0000888010037816 */ /* 0x001fca00000000ff */
[----:B------:R-:W-:-:S07]  /*e5c0*/  IMAD R2, R3, R18, RZ ;  /* 0x0000001203027224 */ /* 0x000fce00078e02ff */
.L_x_289:
[----:B------:R-:W-:Y:S05]  /*e5d0*/  BSYNC B1 ;  /* 0x0000000000017941 */ /* 0x000fea0003800000 */
.L_x_288:
[----:B0-----:R-:W2:Y:S01]  /*e5e0*/  LDL.LU R3, [R1+0x1f8] ;  /* 0x0001f80001037983 */ /* 0x001ea20000300800 */
[----:B------:R-:W-:Y:S01]  /*e5f0*/  BSSY B1, `(.L_x_290) ;  /* 0x000000a000017945 */ /* 0x000fe20003800000 */
[C---:B------:R-:W-:Y:S02]  /*e600*/  IMAD R15, R161.reuse, R21, R14 ;  /* 0x00000015a10f7224 */ /* 0x040fe400078e020e */
[----:B------:R-:W-:-:S04]  /*e610*/  IMAD.WIDE.U32 R158, R161, R20, R158 ;  /* 0x00000014a19e7225 */ /* 0x000fc800078e009e */
[----:B------:R-:W-:-:S04]  /*e620*/  IMAD.WIDE.U32 R20, R161, R20, R152 ;  /* 0x00000014a1147225 */ /* 0x000fc800078e0098 */
[----:B--2---:R-:W-:-:S05]  /*e630*/  @!P5 IMAD R3, R3, R17, R2 ;  /* 0x000000110303d224 */ /* 0x004fca00078e0202 */
[----:B------:R0:W-:Y:S01]  /*e640*/  @!P5 STG.E.U8 desc[UR36][R10.64+0xf8], R3 ;  /* 0x0000f8030a00d986 */ /* 0x0001e2000c101124 */
[----:B------:R-:W-:Y:S05]  /*e650*/  @P0 BRA `(.L_x_291) ;  /* 0x00000000000c0947 */ /* 0x000fea0003800000 */
[----:B------:R-:W0:Y:S02]  /*e660*/  LDG.E.U8 R16, desc[UR36][R12.64+0xf9] ;  /* 0x0000f9240c107981 */ /* 0x000e24000c1e1100 */
[----:B0-----:R-:W-:-:S05]  /*e670*/  PRMT R3, R16, 0x8880, RZ ;  /* 0x0000888010037816 */ /* 0x001fca00000000ff */
[----:B------:R-:W-:-:S07]  /*e680*/  IMAD R2, R3, R18, RZ ;  /* 0x0000001203027224 */ /* 0x000fce00078e02ff */
.L_x_291:
[----:B------:R-:W-:Y:S05]  /*e690*/  BSYNC B1 ;  /* 0x0000000000017941 */ /* 0x000fea0003800000 */
.L_x_290:
[----:B0-----:R-:W2:Y:S01]  /*e6a0*/  LDL.LU R3, [R1+0x1fc] ;  /* 0x0001fc0001037983 */ /* 0x001ea20000300800 */
[----:B------:R-:W-:Y:S01]  /*e6b0*/  ISETP.GE.AND P2, PT, R154, 0x81, PT ;  /* 0x000000819a00780c */ /* 0x000fe20003f46270 */
[----:B------:R-:W-:Y:S01]  /*e6c0*/  BSSY B1, `(.L_x_292) ;  /* 0x000000d000017945 */ /* 0x000fe20003800000 */
[-C--:B------:R-:W-:Y:S02]  /*e6d0*/  IADD3 R4, P5, R20, R22.reuse, RZ ;  /* 0x0000001614047210 */ /* 0x080fe40007fbe0ff */
[----:B------:R-:W-:Y:S02]  /*e6e0*/  ISETP.GE.AND P1, PT, R154, 0x89, PT ;  /* 0x000000899a00780c */ /* 0x000fe40003f26270 */
[----:B------:R-:W-:Y:S02]  /*e6f0*/  IADD3.X R5, R23, R21, R15, P5, !PT ;  /* 0x0000001517057210 */ /* 0x000fe40002ffe40f */
[----:B------:R-:W-:Y:S02]  /*e700*/  IADD3 R22, P4, P3, R156, R22, R158 ;  /* 0x000000169c167210 */ /* 0x000fe40007b9e09e */
[----:B------:R-:W-:Y:S01]  /*e710*/  ISETP.LT.OR P5, PT, R0, 0x2, !P2 ;  /* 0x000000020000780c */ /* 0x000fe200057a1670 */
[----:B--2---:R-:W-:-:S05]  /*e720*/  @!P0 IMAD R3, R3, R17, R2 ;  /* 0x0000001103038224 */ /* 0x004fca00078e0202 */
[----:B------:R0:W-:Y:S01]  /*e730*/  @!P0 STG.E.U8 desc[UR36][R10.64+0xf9], R3 ;  /* 0x0000f9030a008986 */ /* 0x0001e2000c101124 */
[----:B------:R-:W-:-:S13]  /*e740*/  ISETP.LT.OR P0, PT, R0, 0x1, !P2 ;  /* 0x000000010000780c */ /* 0x000fda0005701670 */
[----:B0-----:R-:W-:Y:S05]  /*e750*/  @P0 BRA `(.L_x_293) ;  /* 0x00000000000c0947 */ /* 0x001fea0003800000 */
[----:B------:R-:W2:Y:S02]  /*e760*/  LDG.E.U8 R16, desc[UR36][R4.64] ;  /* 0x0000002404107981 */ /* 0x000ea4000c1e1100 */
[----:B--2---:R-:W-:-:S05]  /*e770*/  PRMT R3, R16, 0x8880, RZ ;  /* 0x0000888010037816 */ /* 0x004fca00000000ff */
[----:B------:R-:W-:-:S07]  /*e780*/  IMAD R2, R3, R18, RZ ;  /* 0x0000001203027224 */ /* 0x000fce00078e02ff */
.L_x_293:
[----:B------:R-:W-:Y:S05]  /*e790*/  BSYNC B1 ;  /* 0x0000000000017941 */ /* 0x000fea0003800000 */
.L_x_292:
[----:B------:R-:W-:Y:S01]  /*e7a0*/  @!P0 IMAD R3, R24, R17, R2 ;  /* 0x0000001118038224 */ /* 0x000fe200078e0202 */
[----:B------:R-:W-:Y:S01]  /*e7b0*/  BSSY B1, `(.L_x_294) ;  /* 0x0000007000017945 */ /* 0x000fe20003800000 */
[----:B------:R-:W-:-:S03]  /*e7c0*/  IMAD.IADD R158, R15, 0x1, R159 ;  /* 0x000000010f9e7824 */ /* 0x000fc600078e029f */
[----:B------:R0:W-:Y:S01]  /*e7d0*/  @!P0 STG.E.U8 desc[UR36][R6.64], R3 ;  /* 0x0000000306008986 */ /* 0x0001e2000c101124 */
[----:B------:R-:W-:Y:S05]  /*e7e0*/  @P5 BRA `(.L_x_295) ;  /* 0x00000000000c5947 */ /* 0x000fea0003800000 */
[----:B------:R-:W0:Y:S02]  /*e7f0*/  LDG.E.U8 R16, desc[UR36][R4.64+0x1] ;  /* 0x0000012404107981 */ /* 0x000e24000c1e1100 */
[----:B0-----:R-:W-:-:S05]  /*e800*/  PRMT R3, R16, 0x8880, RZ ;  /* 0x0000888010037816 */ /* 0x001fca00000000ff */
[----:B------:R-:W-:-:S07]  /*e810*/  IMAD R2, R3, R18, RZ ;  /* 0x0000001203027224 */ /* 0x000fce00078e02ff */
.L_x_295:
[----:B------:R-:W-:Y:S05]  /*e820*/  BSYNC B1 ;  /* 0x0000000000017941 */ /* 0x000fea0003800000 */
.L_x_294:
[C---:B------:R-:W-:Y:S01]  /*e830*/  ISETP.LT.OR P0, PT, R0.reuse, 0x1, !P1 ;  /* 0x000000010000780c */ /* 0x040fe20004f01670 */
[----:B------:R-:W-:Y:S01]  /*e840*/  @!P5 IMAD R25, R25, R17, R2 ;  /* 0x000000111919d224 */ /* 0x000fe200078e0202 */
[----:B------:R-:W-:Y:S01]  /*e850*/  BSSY B1, `(.L_x_296) ;  /* 0x000000a000017945 */ /* 0x000fe20003800000 */
[----:B------:R-:W-:Y:S02]  /*e860*/  IADD3.X R23, R153, R23, R158, P4, P3 ;  /* 0x0000001799177210 */ /* 0x000fe400027e649e */
[C---:B------:R-:W-:Y:S01]  /*e870*/  ISETP.LT.OR P4, PT, R0.reuse, 0x2, !P1 ;  /* 0x000000020000780c */ /* 0x040fe20004f81670 */
[----:B------:R1:W-:Y:S01]  /*e880*/  @!P5 STG.E.U8 desc[UR36][R6.64+0x1], R25 ;  /* 0x000001190600d986 */ /* 0x0003e2000c101124 */
[C---:B------:R-:W-:Y:S02]  /*e890*/  ISETP.LT.OR P5, PT, R0.reuse, 0x9, !P2 ;  /* 0x000000090000780c */ /* 0x040fe400057a1670 */
[----:B------:R-:W-:-:S04]  /*e8a0*/  ISETP.LT.OR P3, PT, R0, 0xa, !P2 ;  /* 0x0000000a0000780c */ /* 0x000fc80005761670 */
[----:B------:R-:W-:Y:S09]  /*e8b0*/  @P0 BRA `(.L_x_297) ;  /* 0x00000000000c0947 */ /* 0x000ff20003800000 */
[----:B------:R-:W0:Y:S02]  /*e8c0*/  LDG.E.U8 R16, desc[UR36][R22.64] ;  /* 0x0000002416107981 */ /* 0x000e24000c1e1100 */
[----:B0-----:R-:W-:-:S05]  /*e8d0*/  PRMT R3, R16, 0x8880, RZ ;  /* 0x0000888010037816 */ /* 0x001fca00000000ff */
[----:B------:R-:W-:-:S07]  /*e8e0*/  IMAD R2, R3, R18, RZ ;  /* 0x0000001203027224 */ /* 0x000fce00078e02ff */
.L_x_297:
[----:B------:R-:W-:Y:S05]  /*e8f0*/  BSYNC B1 ;  /* 0x0000000000017941 */ /* 0x000fea0003800000 */
.L_x_296:
[----:B0-----:R-:W-:Y:S01]  /*e900*/  @!P0 IMAD R3, R26, R17, R2 ;  /* 0x000000111a038224 */ /* 0x001fe200078e0202 */
[----:B------:R-:W-:Y:S04]  /*e910*/  BSSY B1, `(.L_x_298) ;  /* 0x0000006000017945 */ /* 0x000fe80003800000 */
[----:B------:R0:W-:Y:S01]  /*e920*/  @!P0 STG.E.U8 desc[UR36][R8.64], R3 ;  /* 0x0000000308008986 */ /* 0x0001e2000c101124 */
[----:B------:R-:W-:Y:S05]  /*e930*/  @P4 BRA `(.L_x_299) ;  /* 0x00000000000c4947 */ /* 0x000fea0003800000 */
[----:B------:R-:W0:Y:S02]  /*e940*/  LDG.E.U8 R16, desc[UR36][R22.64+0x1] ;  /* 0x0000012416107981 */ /* 0x000e24000c1e1100 */
[----:B0-----:R-:W-:-:S05]  /*e950*/  PRMT R3, R16, 0x8880, RZ ;  /* 0x0000888010037816 */ /* 0x001fca00000000ff */
[----:B------:R-:W-:-:S07]  /*e960*/  IMAD R2, R3, R18, RZ ;  /* 0x0000001203027224 */ /* 0x000fce00078e02ff */
.L_x_299:
[----:B------:R-:W-:Y:S05]  /*e970*/  BSYNC B1 ;  /* 0x0000000000017941 */ /* 0x000fea0003800000 */
.L_x_298:
[----:B------:R-:W-:Y:S01]  /*e980*/  @!P4 IMAD R27, R27, R17, R2 ;  /* 0x000000111b1bc224 */ /* 0x000fe200078e0202 */
[----:B------:R-:W-:Y:S04]  /*e990*/  BSSY B1, `(.L_x_300) ;  /* 0x0000006000017945 */ /* 0x000fe80003800000 */
[----:B------:R2:W-:Y:S01]  /*e9a0*/  @!P4 STG.E.U8 desc[UR36][R8.64+0x1], R27 ;  /* 0x0000011b0800c986 */ /* 0x0005e2000c101124 */
[----:B------:R-:W-:Y:S05]  /*e9b0*/  @P5 BRA `(.L_x_301) ;  /* 0x00000000000c5947 */ /* 0x000fea0003800000 */
[----:B------:R-:W0:Y:S02]  /*e9c0*/  LDG.E.U8 R16, desc[UR36][R4.64+0x8] ;  /* 0x0000082404107981 */ /* 0x000e24000c1e1100 */
[----:B0-----:R-:W-:-:S05]  /*e9d0*/  PRMT R3, R16, 0x8880, RZ ;  /* 0x0000888010037816 */ /* 0x001fca00000000ff */
[----:B------:R-:W-:-:S07]  /*e9e0*/  IMAD R2, R3, R18, RZ ;  /* 0x0000001203027224 */ /* 0x000fce00078e02ff */
.L_x_301:
[----:B------:R-:W-:Y:S05]  /*e9f0*/  BSYNC B1 ;  /* 0x0000000000017941 */ /* 0x000fea0003800000 */
.L_x_300:
[----:B0-----:R-:W-:Y:S01]  /*ea00*/  @!P5 IMAD R3, R28, R17, R2 ;  /* 0x000000111c03d224 */ /* 0x001fe200078e0202 */
[----:B------:R-:W-:Y:S04]  /*ea10*/  BSSY B1, `(.L_x_302) ;  /* 0x0000006000017945 */ /* 0x000fe80003800000 */
[----:B------:R0:W-:Y:S01]  /*ea20*/  @!P5 STG.E.U8 desc[UR36][R6.64+0x8], R3 ;  /* 0x000008030600d986 */ /* 0x0001e2000c101124 */
[----:B------:R-:W-:Y:S05]  /*ea30*/  @P3 BRA `(.L_x_303) ;  /* 0x00000000000c3947 */ /* 0x000fea0003800000 */
[----:B------:R-:W0:Y:S02]  /*ea40*/  LDG.E.U8 R16, desc[UR36][R4.64+0x9] ;  /* 0x0000092404107981 */ /* 0x000e24000c1e1100 */
[----:B0-----:R-:W-:-:S05]  /*ea50*/  PRMT R3, R16, 0x8880, RZ ;  /* 0x0000888010037816 */ /* 0x001fca00000000ff */
[----:B------:R-:W-:-:S07]  /*ea60*/  IMAD R2, R3, R18, RZ ;  /* 0x0000001203027224 */ /* 0x000fce00078e02ff */
.L_x_303:
[----:B------:R-:W-:Y:S05]  /*ea70*/  BSYNC B1 ;  /* 0x0000000000017941 */ /* 0x000fea0003800000 */
.L_x_302:
[C---:B------:R-:W-:Y:S01]  /*ea80*/  ISETP.LT.OR P5, PT, R0.reuse, 0x9, !P1 ;  /* 0x000000090000780c */ /* 0x040fe20004fa1670 */
[----:B------:R-:W-:Y:S01]  /*ea90*/  @!P3 IMAD R29, R29, R17, R2 ;  /* 0x000000111d1db224 */ /* 0x000fe200078e0202 */
[----:B------:R-:W-:Y:S01]  /*eaa0*/  BSSY B1, `(.L_x_304) ;  /* 0x0000009000017945 */ /* 0x000fe20003800000 */
[C---:B------:R-:W-:Y:S02]  /*eab0*/  ISETP.LT.OR P4, PT, R0.reuse, 0xa, !P1 ;  /* 0x0000000a0000780c */ /* 0x040fe40004f81670 */
[C---:B------:R-:W-:Y:S01]  /*eac0*/  ISETP.LT.OR P0, PT, R0.reuse, 0x12, !P2 ;  /* 0x000000120000780c */ /* 0x040fe20005701670 */
[----:B------:R3:W-:Y:S01]  /*ead0*/  @!P3 STG.E.U8 desc[UR36][R6.64+0x9], R29 ;  /* 0x0000091d0600b986 */ /* 0x0007e2000c101124 */
[----:B------:R-:W-:-:S06]  /*eae0*/  ISETP.LT.OR P3, PT, R0, 0x11, !P2 ;  /* 0x000000110000780c */ /* 0x000fcc0005761670 */
[----:B------:R-:W-:Y:S07]  /*eaf0*/  @P5 BRA `(.L_x_305) ;  /* 0x00000000000c5947 */ /* 0x000fee0003800000 */
[----:B------:R-:W0:Y:S02]  /*eb00*/  LDG.E.U8 R16, desc[UR36][R22.64+0x8] ;  /* 0x0000082416107981 */ /* 0x000e24000c1e1100 */
[----:B0-----:R-:W-:-:S05]  /*eb10*/  PRMT R3, R16, 0x8880, RZ ;  /* 0x0000888010037816 */ /* 0x001fca00000000ff */
[----:B------:R-:W-:-:S07]  /*eb20*/  IMAD R2, R3, R18, RZ ;  /* 0x0000001203027224 */ /* 0x000fce00078e02ff */
.L_x_305:
[----:B------:R-:W-:Y:S05]  /*eb30*/  BSYNC B1 ;  /* 0x0000000000017941 */ /* 0x000fea0003800000 */
.L_x_304:
[----:B0-----:R-:W-:Y:S01]  /*eb40*/  @!P5 IMAD R3, R30, R17, R2 ;  /* 0x000000111e03d224 */ /* 0x001fe200078e0202 */
[----:B------:R-:W-:Y:S04]  /*eb50*/  BSSY B1, `(.L_x_306) ;  /* 0x0000006000017945 */ /* 0x000fe80003800000 */
[----:B------:R0:W-:Y:S01]  /*eb60*/  @!P5 STG.E.U8 desc[UR36][R8.64+0x8], R3 ;  /* 0x000008030800d986 */ /* 0x0001e2000c101124 */
[----:B------:R-:W-:Y:S05]  /*eb70*/  @P4 BRA `(.L_x_307) ;  /* 0x00000000000c4947 */ /* 0x000fea0003800000 */
[----:B------:R-:W0:Y:S02]  /*eb80*/  LDG.E.U8 R16, desc[UR36][R22.64+0x9] ;  /* 0x0000092416107981 */ /* 0x000e24000c1e1100 */
[----:B0-----:R-:W-:-:S05]  /*eb90*/  PRMT R3, R16, 0x8880, RZ ;  /* 0x0000888010037816 */ /* 0x001fca00000000ff */
[----:B------:R-:W-:-:S07]  /*eba0*/  IMAD R2, R3, R18, RZ ;  /* 0x0000001203027224 */ /* 0x000fce00078e02ff */
.L_x_307:
[----:B------:R-:W-:Y:S05]  /*ebb0*/  BSYNC B1 ;  /* 0x0000000000017941 */ /* 0x000fea0003800000 */
.L_x_306:
[----:B------:R-:W-:Y:S01]  /*ebc0*/  @!P4 IMAD R31, R31, R17, R2 ;  /* 0x000000111f1fc224 */ /* 0x000fe200078e0202 */
[----:B------:R-:W-:Y:S04]  /*ebd0*/  BSSY B1, `(.L_x_308) ;  /* 0x0000006000017945 */ /* 0x000fe80003800000 */
[----:B------:R4:W-:Y:S01]  /*ebe0*/  @!P4 STG.E.U8 desc[UR36][R8.64+0x9], R31 ;  /* 0x0000091f0800c986 */ /* 0x0009e2000c101124 */
[----:B------:R-:W-:Y:S05]  /*ebf0*/  @P3 BRA `(.L_x_309) ;  /* 0x00000000000c3947 */ /* 0x000fea0003800000 */
[----:B------:R-:W0:Y:S02]  /*ec00*/  LDG.E.U8 R16, desc[UR36][R4.64+0x10] ;  /* 0x0000102404107981 */ /* 0x000e24000c1e1100 */
[----:B0-----:R-:W-:-:S05]  /*ec10*/  PRMT R3, R16, 0x8880, RZ ;  /* 0x0000888010037816 */ /* 0x001fca00000000ff */
[----:B------:R-:W-:-:S07]  /*ec20*/  IMAD R2, R3, R18, RZ ;  /* 0x0000001203027224 */ /* 0x000fce00078e02ff */
.L_x_309:
[----:B------:R-:W-:Y:S05]  /*ec30*/  BSYNC B1 ;  /* 0x0000000000017941 */ /* 0x000fea0003800000 */
.L_x_308:
[----:B0-----:R-:W-:Y:S01]  /*ec40*/  @!P3 IMAD R3, R32, R17, R2 ;  /* 0x000000112003b224 */ /* 0x001fe200078e0202 */
[----:B------:R-:W-:Y:S04]  /*ec50*/  BSSY B1, `(.L_x_310) ;  /* 0x0000006000017945 */ /* 0x000fe80003800000 */
[----:B------:R0:W-:Y:S01]  /*ec60*/  @!P3 STG.E.U8 desc[UR36][R6.64+0x10], R3 ;  /* 0x000010030600b986 */ /* 0x0001e2000c101124 */
[----:B------:R-:W-:Y:S05]  /*ec70*/  @P0 BRA `(.L_x_311) ;  /* 0x00000000000c0947 */ /* 0x000fea0003800000 */
[----:B------:R-:W0:Y:S02]  /*ec80*/  LDG.E.U8 R16, desc[UR36][R4.64+0x11] ;  /* 0x0000112404107981 */ /* 0x000e24000c1e1100 */
[----:B0-----:R-:W-:-:S05]  /*ec90*/  PRMT R3, R16, 0x8880, RZ ;  /* 0x0000888010037816 */ /* 0x001fca00000000ff */
[----:B------:R-:W-:-:S07]  /*eca0*/  IMAD R2, R3, R18, RZ ;  /* 0x0000001203027224 */ /* 0x000fce00078e02ff */
.L_x_311:
[----:B------:R-:W-:Y:S05]  /*ecb0*/  BSYNC B1 ;  /* 0x0000000000017941 */ /* 0x000fea0003800000 */
.L_x_310:
        /* <DEDUP_REMOVED lines=11> */
.L_x_313:
[----:B------:R-:W-:Y:S05]  /*ed70*/  BSYNC B1 ;  /* 0x0000000000017941 */ /* 0x000fea0003800000 */
.L_x_312:
[----:B0-----:R-:W-:Y:S01]  /*ed80*/  @!P4 IMAD R3, R34, R17, R2 ;  /* 0x000000112203c224 */ /* 0x001fe200078e0202 */
[----:B------:R-:W-:Y:S04]  /*ed90*/  BSSY B1, `(.L_x_314) ;  /* 0x0000006000017945 */ /* 0x000fe80003800000 */
[----:B------:R0:W-:Y:S01]  /*eda0*/  @!P4 STG.E.U8 desc[UR36][R8.64+0x10], R3 ;  /* 0x000010030800c986 */ /* 0x0001e2000c101124 */
[----:B------:R-:W-:Y:S05]  /*edb0*/  @P3 BRA `(.L_x_315) ;  /* 0x00000000000c3947 */ /* 0x000fea0003800000 */
[----:B------:R-:W0:Y:S02]  /*edc0*/  LDG.E.U8 R16, desc[UR36][R22.64+0x11] ;  /* 0x0000112416107981 */ /* 0x000e24000c1e1100 */
[----:B0-----:R-:W-:-:S05]  /*edd0*/  PRMT R3, R16, 0x8880, RZ ;  /* 0x0000888010037816 */ /* 0x001fca00000000ff */
[----:B------:R-:W-:-:S07]  /*ede0*/  IMAD R2, R3, R18, RZ ;  /* 0x0000001203027224 */ /* 0x000fce00078e02ff */
.L_x_315:
[----:B------:R-:W-:Y:S05]  /*edf0*/  BSYNC B1 ;  /* 0x0000000000017941 */ /* 0x000fea0003800000 */
.L_x_314:
[----:B------:R-:W-:Y:S01]  /*ee00*/  @!P3 IMAD R35, R35, R17, R2 ;  /* 0x000000112323b224 */ /* 0x000fe200078e0202 */
[----:B------:R-:W-:Y:S04]  /*ee10*/  BSSY B1, `(.L_x_316) ;  /* 0x0000006000017945 */ /* 0x000fe80003800000 */
[----:B------:R0:W-:Y:S01]  /*ee20*/  @!P3 STG.E.U8 desc[UR36][R8.64+0x11], R35 ;  /* 0x000011230800b986 */ /* 0x0001e2000c101124 */
[----:B------:R-:W-:Y:S05]  /*ee30*/  @P5 BRA `(.L_x_317) ;  /* 0x00000000000c5947 */ /* 0x000fea0003800000 */
[----:B------:R-:W0:Y:S02]  /*ee40*/  LDG.E.U8 R16, desc[UR36][R4.64+0x18] ;  /* 0x0000182404107981 */ /* 0x000e24000c1e1100 */
[----:B0-----:R-:W-:-:S05]  /*ee50*/  PRMT R3, R16, 0x8880, RZ ;  /* 0x0000888010037816 */ /* 0x001fca00000000ff */
[----:B------:R-:W-:-:S07]  /*ee60*/  IMAD R2, R3, R18, RZ ;  /* 0x0000001203027224 */ /* 0x000fce00078e02ff */
.L_x_317:
[----:B------:R-:W-:Y:S05]  /*ee70*/  BSYNC B1 ;  /* 0x0000000000017941 */ /* 0x000fea0003800000 */
.L_x_316:
[----:B0-----:R-:W-:Y:S01]  /*ee80*/  @!P5 IMAD R3, R36, R17, R2 ;  /* 0x000000112403d224 */ /* 0x001fe200078e0202 */
[----:B------:R-:W-:Y:S04]  /*ee90*/  BSSY B1, `(.L_x_318) ;  /* 0x0000006000017945 */ /* 0x000fe80003800000 */
[----:B------:R0:W-:Y:S01]  /*eea0*/  @!P5 STG.E.U8 desc[UR36][R6.64+0x18], R3 ;  /* 0x000018030600d986 */ /* 0x0001e2000c101124 */
[----:B------:R-:W-:Y:S05]  /*eeb0*/  @P0 BRA `(.L_x_319) ;  /* 0x00000000000c0947 */ /* 0x000fea0003800000 */
[----:B------:R-:W0:Y:S02]  /*eec0*/  LDG.E.U8 R16, desc[UR36][R4.64+0x19] ;  /* 0x0000192404107981 */ /* 0x000e24000c1e1100 */
[----:B0-----:R-:W-:-:S05]  /*eed0*/  PRMT R3, R16, 0x8880, RZ ;  /* 0x0000888010037816 */ /* 0x001fca00000000ff */
[----:B------:R-:W-:-:S07]  /*eee0*/  IMAD R2, R3, R18, RZ ;  /* 0x0000001203027224 */ /* 0x000fce00078e02ff */
.L_x_319:
[----:B------:R-:W-:Y:S05]  /*eef0*/  BSYNC B1 ;  /* 0x0000000000017941 */ /* 0x000fea0003800000 */
.L_x_318:
        /* <DEDUP_REMOVED lines=11> */
.L_x_321:
[----:B------:R-:W-:Y:S05]  /*efb0*/  BSYNC B1 ;  /* 0x0000000000017941 */ /* 0x000fea0003800000 */
.L_x_320:
[----:B0-----:R-:W-:Y:S01]  /*efc0*/  @!P4 IMAD R3, R38, R17, R2 ;  /* 0x000000112603c224 */ /* 0x001fe200078e0202 */
[----:B------:R-:W-:Y:S04]  /*efd0*/  BSSY B1, `(.L_x_322) ;  /* 0x0000006000017945 */ /* 0x000fe80003800000 */
[----:B------:R0:W-:Y:S01]  /*efe0*/  @!P4 STG.E.U8 desc[UR36][R8.64+0x18], R3 ;  /* 0x000018030800c986 */ /* 0x0001e2000c101124 */
[----:B------:R-:W-:Y:S05]  /*eff0*/  @P3 BRA `(.L_x_323) ;  /* 0x00000000000c3947 */ /* 0x000fea0003800000 */
[----:B------:R-:W0:Y:S02]  /*f000*/  LDG.E.U8 R16, desc[UR36][R22.64+0x19] ;  /* 0x0000192416107981 */ /* 0x000e24000c1e1100 */
[----:B0-----:R-:W-:-:S05]  /*f010*/  PRMT R3, R16, 0x8880, RZ ;  /* 0x0000888010037816 */ /* 0x001fca00000000ff */
[----:B------:R-:W-:-:S07]  /*f020*/  IMAD R2, R3, R18, RZ ;  /* 0x0000001203027224 */ /* 0x000fce00078e02ff */
.L_x_323:
[----:B------:R-:W-:Y:S05]  /*f030*/  BSYNC B1 ;  /* 0x0000000000017941 */ /* 0x000fea0003800000 */
.L_x_322:
[----:B------:R-:W-:Y:S01]  /*f040*/  @!P3 IMAD R39, R39, R17, R2 ;  /* 0x000000112727b224 */ /* 0x000fe200078e0202 */
[----:B------:R-:W-:Y:S04]  /*f050*/  BSSY B1, `(.L_x_324) ;  /* 0x0000006000017945 */ /* 0x000fe80003800000 */
[----:B------:R0:W-:Y:S01]  /*f060*/  @!P3 STG.E.U8 desc[UR36][R8.64+0x19], R39 ;  /* 0x000019270800b986 */ /* 0x0001e2000c101124 */
[----:B------:R-:W-:Y:S05]  /*f070*/  @P5 BRA `(.L_x_325) ;  /* 0x00000000000c5947 */ /* 0x000fea0003800000 */
[----:B------:R-:W0:Y:S02]  /*f080*/  LDG.E.U8 R16, desc[UR36][R4.64+0x20] ;  /* 0x0000202404107981 */ /* 0x000e24000c1e1100 */
[----:B0-----:R-:W-:-:S05]  /*f090*/  PRMT R3, R16, 0x8880, RZ ;  /* 0x0000888010037816 */ /* 0x001fca00000000ff */
[----:B------:R-:W-:-:S07]  /*f0a0*/  IMAD R2, R3, R18, RZ ;  /* 0x0000001203027224 */ /* 0x000fce00078e02ff */
.L_x_325:
[----:B------:R-:W-:Y:S05]  /*f0b0*/  BSYNC B1 ;  /* 0x0000000000017941 */ /* 0x000fea0003800000 */
.L_x_324:
[----:B0-----:R-:W-:Y:S01]  /*f0c0*/  @!P5 IMAD R3, R40, R17, R2 ;  /* 0x000000112803d224 */ /* 0x001fe200078e0202 */
[----:B------:R-:W-:Y:S04]  /*f0d0*/  BSSY B1, `(.L_x_326) ;  /* 0x0000006000017945 */ /* 0x000fe80003800000 */
[----:B------:R0:W-:Y:S01]  /*f0e0*/  @!P5 STG.E.U8 desc[UR36][R6.64+0x20], R3 ;  /* 0x000020030600d986 */ /* 0x0001e2000c101124 */
[----:B------:R-:W-:Y:S05]  /*f0f0*/  @P0 BRA `(.L_x_327) ;  /* 0x00000000000c0947 */ /* 0x000fea0003800000 */
[----:B------:R-:W0:Y:S02]  /*f100*/  LDG.E.U8 R16, desc[UR36][R4.64+0x21] ;  /* 0x0000212404107981 */ /* 0x000e24000c1e1100 */
[----:B0-----:R-:W-:-:S05]  /*f110*/  PRMT R3, R16, 0x8880, RZ ;  /* 0x0000888010037816 */ /* 0x001fca00000000ff */
[----:B------:R-:W-:-:S07]  /*f120*/  IMAD R2, R3, R18, RZ ;  /* 0x0000001203027224 */ /* 0x000fce00078e02ff */
.L_x_327:
[----:B------:R-:W-:Y:S05]  /*f130*/  BSYNC B1 ;  /* 0x0000000000017941 */ /* 0x000fea0003800000 */
.L_x_326:
        /* <DEDUP_REMOVED lines=11> */
.L_x_329:
[----:B------:R-:W-:Y:S05]  /*f1f0*/  BSYNC B1 ;  /* 0x0000000000017941 */ /* 0x000fea0003800000 */
.L_x_328:
[----:B0-----:R-:W-:Y:S01]  /*f200*/  @!P4 IMAD R3, R42, R17, R2 ;  /* 0x000000112a03c224 */ /* 0x001fe200078e0202 */
[----:B------:R-:W-:Y:S04]  /*f210*/  BSSY B1, `(.L_x_330) ;  /* 0x0000006000017945 */ /* 0x000fe80003800000 */
[----:B------:R0:W-:Y:S01]  /*f220*/  @!P4 STG.E.U8 desc[UR36][R8.64+0x20], R3 ;  /* 0x000020030800c986 */ /* 0x0001e2000c101124 */
[----:B------:R-:W-:Y:S05]  /*f230*/  @P3 BRA `(.L_x_331) ;  /* 0x00000000000c3947 */ /* 0x000fea0003800000 */
[----:B------:R-:W0:Y:S02]  /*f240*/  LDG.E.U8 R16, desc[UR36][R22.64+0x21] ;  /* 0x0000212416107981 */ /* 0x000e24000c1e1100 */
[----:B0-----:R-:W-:-:S05]  /*f250*/  PRMT R3, R16, 0x8880, RZ ;  /* 0x0000888010037816 */ /* 0x001fca00000000ff */
[----:B------:R-:W-:-:S07]  /*f260*/  IMAD R2, R3, R18, RZ ;  /* 0x0000001203027224 */ /* 0x000fce00078e02ff */
.L_x_331:
[----:B------:R-:W-:Y:S05]  /*f270*/  BSYNC B1 ;  /* 0x0000000000017941 */ /* 0x000fea0003800000 */
.L_x_330:
[----:B------:R-:W-:Y:S01]  /*f280*/  @!P3 IMAD R43, R43, R17, R2 ;  /* 0x000000112b2bb224 */ /* 0x000fe200078e0202 */
[----:B------:R-:W-:Y:S04]  /*f290*/  BSSY B1, `(.L_x_332) ;  /* 0x0000006000017945 */ /* 0x000fe80003800000 */
[----:B------:R0:W-:Y:S01]  /*f2a0*/  @!P3 STG.E.U8 desc[UR36][R8.64+0x21], R43 ;  /* 0x0000212b0800b986 */ /* 0x0001e2000c101124 */
[----:B------:R-:W-:Y:S05]  /*f2b0*/  @P5 BRA `(.L_x_333) ;  /* 0x00000000000c5947 */ /* 0x000fea0003800000 */
[----:B------:R-:W0:Y:S02]  /*f2c0*/  LDG.E.U8 R16, desc[UR36][R4.64+0x28] ;  /* 0x0000282404107981 */ /* 0x000e24000c1e1100 */
[----:B0-----:R-:W-:-:S05]  /*f2d0*/  PRMT R3, R16, 0x8880, RZ ;  /* 0x0000888010037816 */ /* 0x001fca00000000ff */
[----:B------:R-:W-:-:S07]  /*f2e0*/  IMAD R2, R3, R18, RZ ;  /* 0x0000001203027224 */ /* 0x000fce00078e02ff */
.L_x_333:
[----:B------:R-:W-:Y:S05]  /*f2f0*/  BSYNC B1 ;  /* 0x0000000000017941 */ /* 0x000fea0003800000 */
.L_x_332:
[----:B0-----:R-:W-:Y:S01]  /*f300*/  @!P5 IMAD R3, R44, R17, R2 ;  /* 0x000000112c03d224 */ /* 0x001fe200078e0202 */
[----:B------:R-:W-:Y:S04]  /*f310*/  BSSY B1, `(.L_x_334) ;  /* 0x0000006000017945 */ /* 0x000fe80003800000 */
[----:B------:R0:W-:Y:S01]  /*f320*/  @!P5 STG.E.U8 desc[UR36][R6.64+0x28], R3 ;  /* 0x000028030600d986 */ /* 0x0001e2000c101124 */
[----:B------:R-:W-:Y:S05]  /*f330*/  @P0 BRA `(.L_x_335) ;  /* 0x00000000000c0947 */ /* 0x000fea0003800000 */
[----:B------:R-:W0:Y:S02]  /*f340*/  LDG.E.U8 R16, desc[UR36][R4.64+0x29] ;  /* 0x0000292404107981 */ /* 0x000e24000c1e1100 */
[----:B0-----:R-:W-:-:S05]  /*f350*/  PRMT R3, R16, 0x8880, RZ ;  /* 0x0000888010037816 */ /* 0x001fca00000000ff */
[----:B------:R-:W-:-:S07]  /*f360*/  IMAD R2, R3, R18, RZ ;  /* 0x0000001203027224 */ /* 0x000fce00078e02ff */
.L_x_335:
[----:B------:R-:W-:Y:S05]  /*f370*/  BSYNC B1 ;  /* 0x0000000000017941 */ /* 0x000fea0003800000 */
.L_x_334:
        /* <DEDUP_REMOVED lines=11> */
.L_x_337:
[----:B------:R-:W-:Y:S05]  /*f430*/  BSYNC B1 ;  /* 0x0000000000017941 */ /* 0x000fea0003800000 */
.L_x_336:
[----:B0-----:R-:W-:Y:S01]  /*f440*/  @!P4 IMAD R3, R46, R17, R2 ;  /* 0x000000112e03c224 */ /* 0x001fe200078e0202 */
[----:B------:R-:W-:Y:S04]  /*f450*/  BSSY B1, `(.L_x_338) ;  /* 0x0000006000017945 */ /* 0x000fe80003800000 */
[----:B------:R0:W-:Y:S01]  /*f460*/  @!P4 STG.E.U8 desc[UR36][R8.64+0x28], R3 ;  /* 0x000028030800c986 */ /* 0x0001e2000c101124 */
[----:B------:R-:W-:Y:S05]  /*f470*/  @P3 BRA `(.L_x_339) ;  /* 0x00000000000c3947 */ /* 0x000fea0003800000 */
[----:B------:R-:W0:Y:S02]  /*f480*/  LDG.E.U8 R16, desc[UR36][R22.64+0x29] ;  /* 0x0000292416107981 */ /* 0x000e24000c1e1100 */
[----:B0-----:R-:W-:-:S05]  /*f490*/  PRMT R3, R16, 0x8880, RZ ;  /* 0x0000888010037816 */ /* 0x001fca00000000ff */
[----:B------:R-:W-:-:S07]  /*f4a0*/  IMAD R2, R3, R18, RZ ;  /* 0x0000001203027224 */ /* 0x000fce00078e02ff */
.L_x_339:
[----:B------:R-:W-:Y:S05]  /*f4b0*/  BSYNC B1 ;  /* 0x0000000000017941 */ /* 0x000fea0003800000 */
.L_x_338:
[----:B------:R-:W-:Y:S01]  /*f4c0*/  @!P3 IMAD R47, R47, R17, R2 ;  /* 0x000000112f2fb224 */ /* 0x000fe200078e0202 */
[----:B------:R-:W-:Y:S04]  /*f4d0*/  BSSY B1, `(.L_x_340) ;  /* 0x0000006000017945 */ /* 0x000fe80003800000 */
[----:B------:R0:W-:Y:S01]  /*f4e0*/  @!P3 STG.E.U8 desc[UR36][R8.64+0x29], R47 ;  /* 0x0000292f0800b986 */ /* 0x0001e2000c101124 */
[----:B------:R-:W-:Y:S05]  /*f4f0*/  @P5 BRA `(.L_x_341) ;  /* 0x00000000000c5947 */ /* 0x000fea0003800000 */
[----:B------:R-:W0:Y:S02]  /*f500*/  LDG.E.U8 R16, desc[UR36][R4.64+0x30] ;  /* 0x0000302404107981 */ /* 0x000e24000c1e1100 */
[----:B0-----:R-:W-:-:S05]  /*f510*/  PRMT R3, R16, 0x8880, RZ ;  /* 0x0000888010037816 */ /* 0x001fca00000000ff */
[----:B------:R-:W-:-:S07]  /*f520*/  IMAD R2, R3, R18, RZ ;  /* 0x0000001203027224 */ /* 0x000fce00078e02ff */
.L_x_341:
[----:B------:R-:W-:Y:S05]  /*f530*/  BSYNC B1 ;  /* 0x0000000000017941 */ /* 0x000fea0003800000 */
.L_x_340:
[----:B0-----:R-:W-:Y:S01]  /*f540*/  @!P5 IMAD R3, R48, R17, R2 ;  /* 0x000000113003d224 */ /* 0x001fe200078e0202 */
[----:B------:R-:W-:Y:S04]  /*f550*/  BSSY B1, `(.L_x_342) ;  /* 0x0000006000017945 */ /* 0x000fe80003800000 */
[----:B------:R0:W-:Y:S01]  /*f560*/  @!P5 STG.E.U8 desc[UR36][R6.64+0x30], R3 ;  /* 0x000030030600d986 */ /* 0x0001e2000c101124 */
[----:B------:R-:W-:Y:S05]  /*f570*/  @P0 BRA `(.L_x_343) ;  /* 0x00000000000c0947 */ /* 0x000fea0003800000 */
[----:B------:R-:W0:Y:S02]  /*f580*/  LDG.E.U8 R16, desc[UR36][R4.64+0x31] ;  /* 0x0000312404107981 */ /* 0x000e24000c1e1100 */
[----:B0-----:R-:W-:-:S05]  /*f590*/  PRMT R3, R16, 0x8880, RZ ;  /* 0x0000888010037816 */ /* 0x001fca00000000ff */
[----:B------:R-:W-:-:S07]  /*f5a0*/  IMAD R2, R3, R18, RZ ;  /* 0x0000001203027224 */ /* 0x000fce00078e02ff */
.L_x_343:
[----:B------:R-:W-:Y:S05]  /*f5b0*/  BSYNC B1 ;  /* 0x0000000000017941 */ /* 0x000fea0003800000 */
.L_x_342:
        /* <DEDUP_REMOVED lines=11> */
.L_x_345:
[----:B------:R-:W-:Y:S05]  /*f670*/  BSYNC B1 ;  /* 0x0000000000017941 */ /* 0x000fea0003800000 */
.L_x_344:
[----:B0-----:R-:W-:Y:S01]  /*f680*/  @!P4 IMAD R3, R50, R17, R2 ;  /* 0x000000113203c224 */ /* 0x001fe200078e0202 */
[----:B------:R-:W-:Y:S04]  /*f690*/  BSSY B1, `(.L_x_346) ;  /* 0x0000006000017945 */ /* 0x000fe80003800000 */
[----:B------:R0:W-:Y:S01]  /*f6a0*/  @!P4 STG.E.U8 desc[UR36][R8.64+0x30], R3 ;  /* 0x000030030800c986 */ /* 0x0001e2000c101124 */
[----:B------:R-:W-:Y:S05]  /*f6b0*/  @P3 BRA `(.L_x_347) ;  /* 0x00000000000c3947 */ /* 0x000fea0003800000 */
[----:B------:R-:W0:Y:S02]  /*f6c0*/  LDG.E.U8 R16, desc[UR36][R22.64+0x31] ;  /* 0x0000312416107981 */ /* 0x000e24000c1e1100 */
[----:B0-----:R-:W-:-:S05]  /*f6d0*/  PRMT R3, R16, 0x8880, RZ ;  /* 0x0000888010037816 */ /* 0x001fca00000000ff */
[----:B------:R-:W-:-:S07]  /*f6e0*/  IMAD R2, R3, R18, RZ ;  /* 0x0000001203027224 */ /* 0x000fce00078e02ff */
.L_x_347:
[----:B------:R-:W-:Y:S05]  /*f6f0*/  BSYNC B1 ;  /* 0x0000000000017941 */ /* 0x000fea0003800000 */
.L_x_346:
[----:B------:R-:W-:Y:S01]  /*f700*/  @!P3 IMAD R51, R51, R17, R2 ;  /* 0x000000113333b224 */ /* 0x000fe200078e0202 */
[----:B------:R-:W-:Y:S04]  /*f710*/  BSSY B1, `(.L_x_348) ;  /* 0x0000006000017945 */ /* 0x000fe80003800000 */
[----:B------:R0:W-:Y:S01]  /*f720*/  @!P3 STG.E.U8 desc[UR36][R8.64+0x31], R51 ;  /* 0x000031330800b986 */ /* 0x0001e2000c101124 */
[----:B------:R-:W-:Y:S05]  /*f730*/  @P5 BRA `(.L_x_349) ;  /* 0x00000000000c5947 */ /* 0x000fea0003800000 */
[----:B------:R-:W0:Y:S02]  /*f740*/  LDG.E.U8 R16, desc[UR36][R4.64+0x38] ;  /* 0x0000382404107981 */ /* 0x000e24000c1e1100 */
[----:B0-----:R-:W-:-:S05]  /*f750*/  PRMT R3, R16, 0x8880, RZ ;  /* 0x0000888010037816 */ /* 0x001fca00000000ff */
[----:B------:R-:W-:-:S07]  /*f760*/  IMAD R2, R3, R18, RZ ;  /* 0x0000001203027224 */ /* 0x000fce00078e02ff */
.L_x_349:
[----:B------:R-:W-:Y:S05]  /*f770*/  BSYNC B1 ;  /* 0x0000000000017941 */ /* 0x000fea0003800000 */
.L_x_348:
[----:B0-----:R-:W-:Y:S01]  /*f780*/  @!P5 IMAD R3, R52, R17, R2 ;  /* 0x000000113403d224 */ /* 0x001fe200078e0202 */
[----:B------:R-:W-:Y:S04]  /*f790*/  BSSY B1, `(.L_x_350) ;  /* 0x0000006000017945 */ /* 0x000fe80003800000 */
[----:B------:R0:W-:Y:S01]  /*f7a0*/  @!P5 STG.E.U8 desc[UR36][R6.64+0x38], R3 ;  /* 0x000038030600d986 */ /* 0x0001e2000c101124 */
[----:B------:R-:W-:Y:S05]  /*f7b0*/  @P0 BRA `(.L_x_351) ;  /* 0x00000000000c0947 */ /* 0x000fea0003800000 */
[----:B------:R-:W0:Y:S02]  /*f7c0*/  LDG.E.U8 R16, desc[UR36][R4.64+0x39] ;  /* 0x0000392404107981 */ /* 0x000e24000c1e1100 */
[----:B0-----:R-:W-:-:S05]  /*f7d0*/  PRMT R3, R16, 0x8880, RZ ;  /* 0x0000888010037816 */ /* 0x001fca00000000ff */
[----:B------:R-:W-:-:S07]  /*f7e0*/  IMAD R2, R3, R18, RZ ;  /* 0x0000001203027224 */ /* 0x000fce00078e02ff */
.L_x_351:
[----:B------:R-:W-:Y:S05]  /*f7f0*/  BSYNC B1 ;  /* 0x0000000000017941 */ /* 0x000fea0003800000 */
.L_x_350:
        /* <DEDUP_REMOVED lines=11> */
.L_x_353:
[----:B------:R-:W-:Y:S05]  /*f8b0*/  BSYNC B1 ;  /* 0x0000000000017941 */ /* 0x000fea0003800000 */
.L_x_352:
[----:B0-----:R-:W-:Y:S01]  /*f8c0*/  @!P4 IMAD R3, R54, R17, R2 ;  /* 0x000000113603c224 */ /* 0x001fe200078e0202 */
[----:B------:R-:W-:Y:S04]  /*f8d0*/  BSSY B1, `(.L_x_354) ;  /* 0x0000006000017945 */ /* 0x000fe80003800000 */
[----:B------:R0:W-:Y:S01]  /*f8e0*/  @!P4 STG.E.U8 desc[UR36][R8.64+0x38], R3 ;  /* 0x000038030800c986 */ /* 0x0001e2000c101124 */
[----:B------:R-:W-:Y:S05]  /*f8f0*/  @P3 BRA `(.L_x_355) ;  /* 0x00000000000c3947 */ /* 0x000fea0003800000 */
[----:B------:R-:W0:Y:S02]  /*f900*/  LDG.E.U8 R16, desc[UR36][R22.64+0x39] ;  /* 0x0000392416107981 */ /* 0x000e24000c1e1100 */
[----:B0-----:R-:W-:-:S05]  /*f910*/  PRMT R3, R16, 0x8880, RZ ;  /* 0x0000888010037816 */ /* 0x001fca00000000ff */
[----:B------:R-:W-:-:S07]  /*f920*/  IMAD R2, R3, R18, RZ ;  /* 0x0000001203027224 */ /* 0x000fce00078e02ff */
.L_x_355:
[----:B------:R-:W-:Y:S05]  /*f930*/  BSYNC B1 ;  /* 0x0000000000017941 */ /* 0x000fea0003800000 */
.L_x_354:
[----:B------:R-:W-:Y:S01]  /*f940*/  @!P3 IMAD R55, R55, R17, R2 ;  /* 0x000000113737b224 */ /* 0x000fe200078e0202 */
[----:B------:R-:W-:Y:S04]  /*f950*/  BSSY B1, `(.L_x_356) ;  /* 0x0000006000017945 */ /* 0x000fe80003800000 */
[----:B------:R0:W-:Y:S01]  /*f960*/  @!P3 STG.E.U8 desc[UR36][R8.64+0x39], R55 ;  /* 0x000039370800b986 */ /* 0x0001e2000c101124 */
[----:B------:R-:W-:Y:S05]  /*f970*/  @P5 BRA `(.L_x_357) ;  /* 0x00000000000c5947 */ /* 0x000fea0003800000 */
[----:B------:R-:W0:Y:S02]  /*f980*/  LDG.E.U8 R16, desc[UR36][R4.64+0x40] ;  /* 0x0000402404107981 */ /* 0x000e24000c1e1100 */
[----:B0-----:R-:W-:-:S05]  /*f990*/  PRMT R3, R16, 0x8880, RZ ;  /* 0x0000888010037816 */ /* 0x001fca00000000ff */
[----:B------:R-:W-:-:S07]  /*f9a0*/  IMAD R2, R3, R18, RZ ;  /* 0x0000001203027224 */ /* 0x000fce00078e02ff */
.L_x_357:
[----:B------:R-:W-:Y:S05]  /*f9b0*/  BSYNC B1 ;  /* 0x0000000000017941 */ /* 0x000fea0003800000 */
.L_x_356:
[----:B0-----:R-:W-:Y:S01]  /*f9c0*/  @!P5 IMAD R3, R56, R17, R2 ;  /* 0x000000113803d224 */ /* 0x001fe200078e0202 */
[----:B------:R-:W-:Y:S04]  /*f9d0*/  BSSY B1, `(.L_x_358) ;  /* 0x0000006000017945 */ /* 0x000fe80003800000 */
[----:B------:R0:W-:Y:S01]  /*f9e0*/  @!P5 STG.E.U8 desc[UR36][R6.64+0x40], R3 ;  /* 0x000040030600d986 */ /* 0x0001e2000c101124 */
[----:B------:R-:W-:Y:S05]  /*f9f0*/  @P0 BRA `(.L_x_359) ;  /* 0x00000000000c0947 */ /* 0x000fea0003800000 */
[----:B------:R-:W0:Y:S02]  /*fa00*/  LDG.E.U8 R16, desc[UR36][R4.64+0x41] ;  /* 0x0000412404107981 */ /* 0x000e24000c1e1100 */
[----:B0-----:R-:W-:-:S05]  /*fa10*/  PRMT R3, R16, 0x8880, RZ ;  /* 0x0000888010037816 */ /* 0x001fca00000000ff */
[----:B------:R-:W-:-:S07]  /*fa20*/  IMAD R2, R3, R18, RZ ;  /* 0x0000001203027224 */ /* 0x000fce00078e02ff */
.L_x_359:
[----:B------:R-:W-:Y:S05]  /*fa30*/  BSYNC B1 ;  /* 0x0000000000017941 */ /* 0x000fea0003800000 */
.L_x_358:
        /* <DEDUP_REMOVED lines=11> */
.L_x_361:
[----:B------:R-:W-:Y:S05]  /*faf0*/  BSYNC B1 ;  /* 0x0000000000017941 */ /* 0x000fea0003800000 */
.L_x_360:
[----:B0-----:R-:W-:Y:S01]  /*fb00*/  @!P4 IMAD R3, R58, R17, R2 ;  /* 0x000000113a03c224 */ /* 0x001fe200078e0202 */
[----:B------:R-:W-:Y:S04]  /*fb10*/  BSSY B1, `(.L_x_362) ;  /* 0x0000006000017945 */ /* 0x000fe80003800000 */
[----:B------:R0:W-:Y:S01]  /*fb20*/  @!P4 STG.E.U8 desc[UR36][R8.64+0x40], R3 ;  /* 0x000040030800c986 */ /* 0x0001e2000c101124 */
[----:B------:R-:W-:Y:S05]  /*fb30*/  @P3 BRA `(.L_x_363) ;  /* 0x00000000000c3947 */ /* 0x000fea0003800000 */
[----:B------:R-:W0:Y:S02]  /*fb40*/  LDG.E.U8 R16, desc[UR36][R22.64+0x41] ;  /* 0x0000412416107981 */ /* 0x000e24000c1e1100 */
[----:B0-----:R-:W-:-:S05]  /*fb50*/  PRMT R3, R16, 0x8880, RZ ;  /* 0x0000888010037816 */ /* 0x001fca00000000ff */
[----:B------:R-:W-:-:S07]  /*fb60*/  IMAD R2, R3, R18, RZ ;  /* 0x0000001203027224 */ /* 0x000fce00078e02ff */
.L_x_363:
[----:B------:R-:W-:Y:S05]  /*fb70*/  BSYNC B1 ;  /* 0x0000000000017941 */ /* 0x000fea0003800000 */
.L_x_362:
[----:B------:R-:W-:Y:S01]  /*fb80*/  @!P3 IMAD R59, R59, R17, R2 ;  /* 0x000000113b3bb224 */ /* 0x000fe200078e0202 */
[----:B------:R-:W-:Y:S04]  /*fb90*/  BSSY B1, `(.L_x_364) ;  /* 0x0000006000017945 */ /* 0x000fe80003800000 */
[----:B------:R0:W-:Y:S01]  /*fba0*/  @!P3 STG.E.U8 desc[UR36][R8.64+0x41], R59 ;  /* 0x0000413b0800b986 */ /* 0x0001e2000c101124 */
[----:B------:R-:W-:Y:S05]  /*fbb0*/  @P5 BRA `(.L_x_365) ;  /* 0x00000000000c5947 */ /* 0x000fea0003800000 */
[----:B------:R-:W0:Y:S02]  /*fbc0*/  LDG.E.U8 R16, desc[UR36][R4.64+0x48] ;  /* 0x0000482404107981 */ /* 0x000e24000c1e1100 */
[----:B0-----:R-:W-:-:S05]  /*fbd0*/  PRMT R3, R16, 0x8880, RZ ;  /* 0x0000888010037816 */ /* 0x001fca00000000ff */
[----:B------:R-:W-:-:S07]  /*fbe0*/  IMAD R2, R3, R18, RZ ;  /* 0x0000001203027224 */ /* 0x000fce00078e02ff */
.L_x_365:
[----:B------:R-:W-:Y:S05]  /*fbf0*/  BSYNC B1 ;  /* 0x0000000000017941 */ /* 0x000fea0003800000 */
.L_x_364:
[----:B0-----:R-:W-:Y:S01]  /*fc00*/  @!P5 IMAD R3, R60, R17, R2 ;  /* 0x000000113c03d224 */ /* 0x001fe200078e0202 */
[----:B------:R-:W-:Y:S04]  /*fc10*/  BSSY B1, `(.L_x_366) ;  /* 0x0000006000017945 */ /* 0x000fe80003800000 */
[----:B------:R0:W-:Y:S01]  /*fc20*/  @!P5 STG.E.U8 desc[UR36][R6.64+0x48], R3 ;  /* 0x000048030600d986 */ /* 0x0001e2000c101124 */
[----:B------:R-:W-:Y:S05]  /*fc30*/  @P0 BRA `(.L_x_367) ;  /* 0x00000000000c0947 */ /* 0x000fea0003800000 */
[----:B------:R-:W0:Y:S02]  /*fc40*/  LDG.E.U8 R16, desc[UR36][R4.64+0x49] ;  /* 0x0000492404107981 */ /* 0x000e24000c1e1100 */
[----:B0-----:R-:W-:-:S05]  /*fc50*/  PRMT R3, R16, 0x8880, RZ ;  /* 0x0000888010037816 */ /* 0x001fca00000000ff */
[----:B------:R-:W-:-:S07]  /*fc60*/  IMAD R2, R3, R18, RZ ;  /* 0x0000001203027224 */ /* 0x000fce00078e02ff */
.L_x_367:
[----:B------:R-:W-:Y:S05]  /*fc70*/  BSYNC B1 ;  /* 0x0000000000017941 */ /* 0x000fea0003800000 */
.L_x_366:
        /* <DEDUP_REMOVED lines=11> */
.L_x_369:
[----:B------:R-:W-:Y:S05]  /*fd30*/  BSYNC B1 ;  /* 0x0000000000017941 */ /* 0x000fea0003800000 */
.L_x_368:
[----:B0-----:R-:W-:Y:S01]  /*fd40*/  @!P4 IMAD R3, R62, R17, R2 ;  /* 0x000000113e03c224 */ /* 0x001fe200078e0202 */
[----:B------:R-:W-:Y:S04]  /*fd50*/  BSSY B1, `(.L_x_370) ;  /* 0x0000006000017945 */ /* 0x000fe80003800000 */
[----:B------:R0:W-:Y:S01]  /*fd60*/  @!P4 STG.E.U8 desc[UR36][R8.64+0x48], R3 ;  /* 0x000048030800c986 */ /* 0x0001e2000c101124 */
[----:B------:R-:W-:Y:S05]  /*fd70*/  @P3 BRA `(.L_x_371) ;  /* 0x00000000000c3947 */ /* 0x000fea0003800000 */
[----:B------:R-:W0:Y:S02]  /*fd80*/  LDG.E.U8 R16, desc[UR36][R22.64+0x49] ;  /* 0x0000492416107981 */ /* 0x000e24000c1e1100 */
[----:B0-----:R-:W-:-:S05]  /*fd90*/  PRMT R3, R16, 0x8880, RZ ;  /* 0x0000888010037816 */ /* 0x001fca00000000ff */
[----:B------:R-:W-:-:S07]  /*fda0*/  IMAD R2, R3, R18, RZ ;  /* 0x0000001203027224 */ /* 0x000fce00078e02ff */
.L_x_371:
[----:B------:R-:W-:Y:S05]  /*fdb0*/  BSYNC B1 ;  /* 0x0000000000017941 */ /* 0x000fea0003800000 */
.L_x_370:
[----:B------:R-:W-:Y:S01]  /*fdc0*/  @!P3 IMAD R63, R63, R17, R2 ;  /* 0x000000113f3fb224 */ /* 0x000fe200078e0202 */
[----:B------:R-:W-:Y:S04]  /*fdd0*/  BSSY B1, `(.L_x_372) ;  /* 0x0000006000017945 */ /* 0x000fe80003800000 */
[----:B------:R0:W-:Y:S01]  /*fde0*/  @!P3 STG.E.U8 desc[UR36][R8.64+0x49], R63 ;  /* 0x0000493f0800b986 */ /* 0x0001e2000c101124 */
[----:B------:R-:W-:Y:S05]  /*fdf0*/  @P5 BRA `(.L_x_373) ;  /* 0x00000000000c5947 */ /* 0x000fea0003800000 */
[----:B------:R-:W0:Y:S02]  /*fe00*/  LDG.E.U8 R16, desc[UR36][R4.64+0x50] ;  /* 0x0000502404107981 */ /* 0x000e24000c1e1100 */
[----:B0-----:R-:W-:-:S05]  /*fe10*/  PRMT R3, R16, 0x8880, RZ ;  /* 0x0000888010037816 */ /* 0x001fca00000000ff */
[----:B------:R-:W-:-:S07]  /*fe20*/  IMAD R2, R3, R18, RZ ;  /* 0x0000001203027224 */ /* 0x000fce00078e02ff */
.L_x_373:
[----:B------:R-:W-:Y:S05]  /*fe30*/  BSYNC B1 ;  /* 0x0000000000017941 */ /* 0x000fea0003800000 */
.L_x_372:
[----:B0-----:R-:W-:Y:S01]  /*fe40*/  @!P5 IMAD R3, R64, R17, R2 ;  /* 0x000000114003d224 */ /* 0x001fe200078e0202 */
[----:B------:R-:W-:Y:S04]  /*fe50*/  BSSY B1, `(.L_x_374) ;  /* 0x0000006000017945 */ /* 0x000fe80003800000 */
[----:B------:R0:W-:Y:S01]  /*fe60*/  @!P5 STG.E.U8 desc[UR36][R6.64+0x50], R3 ;  /* 0x000050030600d986 */ /* 0x0001e2000c101124 */
[----:B------:R-:W-:Y:S05]  /*fe70*/  @P0 BRA `(.L_x_375) ;  /* 0x00000000000c0947 */ /* 0x000fea0003800000 */
[----:B------:R-:W0:Y:S02]  /*fe80*/  LDG.E.U8 R16, desc[UR36][R4.64+0x51] ;  /* 0x0000512404107981 */ /* 0x000e24000c1e1100 */
[----:B0-----:R-:W-:-:S05]  /*fe90*/  PRMT R3, R16, 0x8880, RZ ;  /* 0x0000888010037816 */ /* 0x001fca00000000ff */
[----:B------:R-:W-:-:S07]  /*fea0*/  IMAD R2, R3, R18, RZ ;  /* 0x0000001203027224 */ /* 0x000fce00078e02ff */
.L_x_375:
[----:B------:R-:W-:Y:S05]  /*feb0*/  BSYNC B1 ;  /* 0x0000000000017941 */ /* 0x000fea0003800000 */
.L_x_374:
        /* <DEDUP_REMOVED lines=11> */
.L_x_377:
[----:B------:R-:W-:Y:S05]  /*ff70*/  BSYNC B1 ;  /* 0x0000000000017941 */ /* 0x000fea0003800000 */
.L_x_376:
[----:B0-----:R-:W-:Y:S01]  /*ff80*/  @!P4 IMAD R3, R66, R17, R2 ;  /* 0x000000114203c224 */ /* 0x001fe200078e0202 */
[----:B------:R-:W-:Y:S04]  /*ff90*/  BSSY B1, `(.L_x_378) ;  /* 0x0000006000017945 */ /* 0x000fe80003800000 */
[----:B------:R0:W-:Y:S01]  /*ffa0*/  @!P4 STG.E.U8 desc[UR36][R8.64+0x50], R3 ;  /* 0x000050030800c986 */ /* 0x0001e2000c101124 */
[----:B------:R-:W-:Y:S05]  /*ffb0*/  @P3 BRA `(.L_x_379) ;  /* 0x00000000000c3947 */ /* 0x000fea0003800000 */
[----:B------:R-:W0:Y:S02]  /*ffc0*/  LDG.E.U8 R16, desc[UR36][R22.64+0x51] ;  /* 0x0000512416107981 */ /* 0x000e24000c1e1100 */
[----:B0-----:R-:W-:-:S05]  /*ffd0*/  PRMT R3, R16, 0x8880, RZ ;  /* 0x0000888010037816 */ /* 0x001fca00000000ff */
[----:B------:R-:W-:-:S07]  /*ffe0*/  IMAD R2, R3, R18, RZ ;  /* 0x0000001203027224 */ /* 0x000fce00078e02ff */
.L_x_379:
[----:B------:R-:W-:Y:S05]  /*fff0*/  BSYNC B1 ;  /* 0x0000000000017941 */ /* 0x000fea0003800000 */
.L_x_378:
[----:B------:R-:W-:Y:S01]  /*10000*/  @!P3 IMAD R67, R67, R17, R2 ;  /* 0x000000114343b224 */ /* 0x000fe200078e0202 */
[----:B------:R-:W-:Y:S04]  /*10010*/  BSSY B1, `(.L_x_380) ;  /* 0x0000006000017945 */ /* 0x000fe80003800000 */
[----:B------:R0:W-:Y:S01]  /*10020*/  @!P3 STG.E.U8 desc[UR36][R8.64+0x51], R67 ;  /* 0x000051430800b986 */ /* 0x0001e2000c101124 */
[----:B------:R-:W-:Y:S05]  /*10030*/  @P5 BRA `(.L_x_381) ;  /* 0x00000000000c5947 */ /* 0x000fea0003800000 */
[----:B------:R-:W0:Y:S02]  /*10040*/  LDG.E.U8 R16, desc[UR36][R4.64+0x58] ;  /* 0x0000582404107981 */ /* 0x000e24000c1e1100 */
[----:B0-----:R-:W-:-:S05]  /*10050*/  PRMT R3, R16, 0x8880, RZ ;  /* 0x0000888010037816 */ /* 0x001fca00000000ff */
[----:B------:R-:W-:-:S07]  /*10060*/  IMAD R2, R3, R18, RZ ;  /* 0x0000001203027224 */ /* 0x000fce00078e02ff */
.L_x_381:
[----:B------:R-:W-:Y:S05]  /*10070*/  BSYNC B1 ;  /* 0x0000000000017941 */ /* 0x000fea0003800000 */
.L_x_380:
[----:B0-----:R-:W-:Y:S01]  /*10080*/  @!P5 IMAD R3, R68, R17, R2 ;  /* 0x000000114403d224 */ /* 0x001fe200078e0202 */
[----:B------:R-:W-:Y:S04]  /*10090*/  BSSY B1, `(.L_x_382) ;  /* 0x0000006000017945 */ /* 0x000fe80003800000 */
[----:B------:R0:W-:Y:S01]  /*100a0*/  @!P5 STG.E.U8 desc[UR36][R6.64+0x58], R3 ;  /* 0x000058030600d986 */ /* 0x0001e2000c101124 */
[----:B------:R-:W-:Y:S05]  /*100b0*/  @P0 BRA `(.L_x_383) ;  /* 0x00000000000c0947 */ /* 0x000fea0003800000 */
[----:B------:R-:W0:Y:S02]  /*100c0*/  LDG.E.U8 R16, desc[UR36][R4.64+0x59] ;  /* 0x0000592404107981 */ /* 0x000e24000c1e1100 */
[----:B0-----:R-:W-:-:S05]  /*100d0*/  PRMT R3, R16, 0x8880, RZ ;  /* 0x0000888010037816 */ /* 0x001fca00000000ff */
[----:B------:R-:W-:-:S07]  /*100e0*/  IMAD R2, R3, R18, RZ ;  /* 0x0000001203027224 */ /* 0x000fce00078e02ff */
.L_x_383:
[----:B------:R-:W-:Y:S05]  /*100f0*/  BSYNC B1 ;  /* 0x0000000000017941 */ /* 0x000fea0003800000 */
.L_x_382:
        /* <DEDUP_REMOVED lines=11> */
.L_x_385:
[----:B------:R-:W-:Y:S05]  /*101b0*/  BSYNC B1 ;  /* 0x0000000000017941 */ /* 0x000fea0003800000 */
.L_x_384:
[----:B0-----:R-:W-:Y:S01]  /*101c0*/  @!P4 IMAD R3, R70, R17, R2 ;  /* 0x000000114603c224 */ /* 0x001fe200078e0202 */
[----:B------:R-:W-:Y:S04]  /*101d0*/  BSSY B1, `(.L_x_386) ;  /* 0x0000006000017945 */ /* 0x000fe80003800000 */
[----:B------:R0:W-:Y:S01]  /*101e0*/  @!P4 STG.E.U8 desc[UR36][R8.64+0x58], R3 ;  /* 0x000058030800c986 */ /* 0x0001e2000c101124 */
[----:B------:R-:W-:Y:S05]  /*101f0*/  @P3 BRA `(.L_x_387) ;  /* 0x00000000000c3947 */ /* 0x000fea0003800000 */
[----:B------:R-:W0:Y:S02]  /*10200*/  LDG.E.U8 R16, desc[UR36][R22.64+0x59] ;  /* 0x0000592416107981 */ /* 0x000e24000c1e1100 */
[----:B0-----:R-:W-:-:S05]  /*10210*/  PRMT R3, R16, 0x8880, RZ ;  /* 0x0000888010037816 */ /* 0x001fca00000000ff */
[----:B------:R-:W-:-:S07]  /*10220*/  IMAD R2, R3, R18, RZ ;  /* 0x0000001203027224 */ /* 0x000fce00078e02ff */
.L_x_387:
[----:B------:R-:W-:Y:S05]  /*10230*/  BSYNC B1 ;  /* 0x0000000000017941 */ /* 0x000fea0003800000 */
.L_x_386:
[----:B------:R-:W-:Y:S01]  /*10240*/  @!P3 IMAD R71, R71, R17, R2 ;  /* 0x000000114747b224 */ /* 0x000fe200078e0202 */
[----:B------:R-:W-:Y:S04]  /*10250*/  BSSY B1, `(.L_x_388) ;  /* 0x0000006000017945 */ /* 0x000fe80003800000 */
[----:B------:R0:W-:Y:S01]  /*10260*/  @!P3 STG.E.U8 desc[UR36][R8.64+0x59], R71 ;  /* 0x000059470800b986 */ /* 0x0001e2000c101124 */
[----:B------:R-:W-:Y:S05]  /*10270*/  @P5 BRA `(.L_x_389) ;  /* 0x00000000000c5947 */ /* 0x000fea0003800000 */
[----:B------:R-:W0:Y:S02]  /*10280*/  LDG.E.U8 R16, desc[UR36][R4.64+0x60] ;  /* 0x0000602404107981 */ /* 0x000e24000c1e1100 */
[----:B0-----:R-:W-:-:S05]  /*10290*/  PRMT R3, R16, 0x8880, RZ ;  /* 0x0000888010037816 */ /* 0x001fca00000000ff */
[----:B------:R-:W-:-:S07]  /*102a0*/  IMAD R2, R3, R18, RZ ;  /* 0x0000001203027224 */ /* 0x000fce00078e02ff */
.L_x_389:
[----:B------:R-:W-:Y:S05]  /*102b0*/  BSYNC B1 ;  /* 0x0000000000017941 */ /* 0x000fea0003800000 */
.L_x_388:
[----:B0-----:R-:W-:Y:S01]  /*102c0*/  @!P5 IMAD R3, R72, R17, R2 ;  /* 0x000000114803d224 */ /* 0x001fe200078e0202 */
[----:B------:R-:W-:Y:S04]  /*102d0*/  BSSY B1, `(.L_x_390) ;  /* 0x0000006000017945 */ /* 0x000fe80003800000 */
[----:B------:R0:W-:Y:S01]  /*102e0*/  @!P5 STG.E.U8 desc[UR36][R6.64+0x60], R3 ;  /* 0x000060030600d986 */ /* 0x0001e2000c101124 */
[----:B------:R-:W-:Y:S05]  /*102f0*/  @P0 BRA `(.L_x_391) ;  /* 0x00000000000c0947 */ /* 0x000fea0003800000 */
[----:B------:R-:W0:Y:S02]  /*10300*/  LDG.E.U8 R16, desc[UR36][R4.64+0x61] ;  /* 0x0000612404107981 */ /* 0x000e24000c1e1100 */
[----:B0-----:R-:W-:-:S05]  /*10310*/  PRMT R3, R16, 0x8880, RZ ;  /* 0x0000888010037816 */ /* 0x001fca00000000ff */
[----:B------:R-:W-:-:S07]  /*10320*/  IMAD R2, R3, R18, RZ ;  /* 0x0000001203027224 */ /* 0x000fce00078e02ff */
.L_x_391:
[----:B------:R-:W-:Y:S05]  /*10330*/  BSYNC B1 ;  /* 0x0000000000017941 */ /* 0x000fea0003800000 */
.L_x_390:
        /* <DEDUP_REMOVED lines=11> */
.L_x_393:
[----:B------:R-:W-:Y:S05]  /*103f0*/  BSYNC B1 ;  /* 0x0000000000017941 */ /* 0x000fea0003800000 */
.L_x_392:
[----:B0-----:R-:W-:Y:S01]  /*10400*/  @!P4 IMAD R3, R74, R17, R2 ;  /* 0x000000114a03c224 */ /* 0x001fe200078e0202 */
[----:B------:R-:W-:Y:S04]  /*10410*/  BSSY B1, `(.L_x_394) ;  /* 0x0000006000017945 */ /* 0x000fe80003800000 */
[----:B------:R0:W-:Y:S01]  /*10420*/  @!P4 STG.E.U8 desc[UR36][R8.64+0x60], R3 ;  /* 0x000060030800c986 */ /* 0x0001e2000c101124 */
[----:B------:R-:W-:Y:S05]  /*10430*/  @P3 BRA `(.L_x_395) ;  /* 0x00000000000c3947 */ /* 0x000fea0003800000 */
[----:B------:R-:W0:Y:S02]  /*10440*/  LDG.E.U8 R16, desc[UR36][R22.64+0x61] ;  /* 0x0000612416107981 */ /* 0x000e24000c1e1100 */
[----:B0-----:R-:W-:-:S05]  /*10450*/  PRMT R3, R16, 0x8880, RZ ;  /* 0x0000888010037816 */ /* 0x001fca00000000ff */
[----:B------:R-:W-:-:S07]  /*10460*/  IMAD R2, R3, R18, RZ ;  /* 0x0000001203027224 */ /* 0x000fce00078e02ff */
.L_x_395:
[----:B------:R-:W-:Y:S05]  /*10470*/  BSYNC B1 ;  /* 0x0000000000017941 */ /* 0x000fea0003800000 */
.L_x_394:
[----:B------:R-:W-:Y:S01]  /*10480*/  @!P3 IMAD R75, R75, R17, R2 ;  /* 0x000000114b4bb224 */ /* 0x000fe200078e0202 */
[----:B------:R-:W-:Y:S04]  /*10490*/  BSSY B1, `(.L_x_396) ;  /* 0x0000006000017945 */ /* 0x000fe80003800000 */
[----:B------:R0:W-:Y:S01]  /*104a0*/  @!P3 STG.E.U8 desc[UR36][R8.64+0x61], R75 ;  /* 0x0000614b0800b986 */ /* 0x0001e2000c101124 */
[----:B------:R-:W-:Y:S05]  /*104b0*/  @P5 BRA `(.L_x_397) ;  /* 0x00000000000c5947 */ /* 0x000fea0003800000 */
[----:B------:R-:W0:Y:S02]  /*104c0*/  LDG.E.U8 R16, desc[UR36][R4.64+0x68] ;  /* 0x0000682404107981 */ /* 0x000e24000c1e1100 */
[----:B0-----:R-:W-:-:S05]  /*104d0*/  PRMT R3, R16, 0x8880, RZ ;  /* 0x0000888010037816 */ /* 0x001fca00000000ff */
[----:B------:R-:W-:-:S07]  /*104e0*/  IMAD R2, R3, R18, RZ ;  /* 0x0000001203027224 */ /* 0x000fce00078e02ff */
.L_x_397:
[----:B------:R-:W-:Y:S05]  /*104f0*/  BSYNC B1 ;  /* 0x0000000000017941 */ /* 0x000fea0003800000 */
.L_x_396:
[----:B0-----:R-:W-:Y:S01]  /*10500*/  @!P5 IMAD R3, R76, R17, R2 ;  /* 0x000000114c03d224 */ /* 0x001fe200078e0202 */
[----:B------:R-:W-:Y:S04]  /*10510*/  BSSY B1, `(.L_x_398) ;  /* 0x0000006000017945 */ /* 0x000fe80003800000 */
[----:B------:R0:W-:Y:S01]  /*10520*/  @!P5 STG.E.U8 desc[UR36][R6.64+0x68], R3 ;  /* 0x000068030600d986 */ /* 0x0001e2000c101124 */
[----:B------:R-:W-:Y:S05]  /*10530*/  @P0 BRA `(.L_x_399) ;  /* 0x00000000000c0947 */ /* 0x000fea0003800000 */
[----:B------:R-:W0:Y:S02]  /*10540*/  LDG.E.U8 R16, desc[UR36][R4.64+0x69] ;  /* 0x0000692404107981 */ /* 0x000e24000c1e1100 */
[----:B0-----:R-:W-:-:S05]  /*10550*/  PRMT R3, R16, 0x8880, RZ ;  /* 0x0000888010037816 */ /* 0x001fca00000000ff */
[----:B------:R-:W-:-:S07]  /*10560*/  IMAD R2, R3, R18, RZ ;  /* 0x0000001203027224 */ /* 0x000fce00078e02ff */
.L_x_399:
[----:B------:R-:W-:Y:S05]  /*10570*/  BSYNC B1 ;  /* 0x0000000000017941 */ /* 0x000fea0003800000 */
.L_x_398:
        /* <DEDUP_REMOVED lines=11> */
.L_x_401:
[----:B------:R-:W-:Y:S05]  /*10630*/  BSYNC B1 ;  /* 0x0000000000017941 */ /* 0x000fea0003800000 */
.L_x_400:
[----:B0-----:R-:W-:Y:S01]  /*10640*/  @!P4 IMAD R3, R78, R17, R2 ;  /* 0x000000114e03c224 */ /* 0x001fe200078e0202 */
[----:B------:R-:W-:Y:S04]  /*10650*/  BSSY B1, `(.L_x_402) ;  /* 0x0000006000017945 */ /* 0x000fe80003800000 */
[----:B------:R0:W-:Y:S01]  /*10660*/  @!P4 STG.E.U8 desc[UR36][R8.64+0x68], R3 ;  /* 0x000068030800c986 */ /* 0x0001e2000c101124 */
[----:B------:R-:W-:Y:S05]  /*10670*/  @P3 BRA `(.L_x_403) ;  /* 0x00000000000c3947 */ /* 0x000fea0003800000 */
[----:B------:R-:W0:Y:S02]  /*10680*/  LDG.E.U8 R16, desc[UR36][R22.64+0x69] ;  /* 0x0000692416107981 */ /* 0x000e24000c1e1100 */
[----:B0-----:R-:W-:-:S05]  /*10690*/  PRMT R3, R16, 0x8880, RZ ;  /* 0x0000888010037816 */ /* 0x001fca00000000ff */
[----:B------:R-:W-:-:S07]  /*106a0*/  IMAD R2, R3, R18, RZ ;  /* 0x0000001203027224 */ /* 0x000fce00078e02ff */
.L_x_403:
[----:B------:R-:W-:Y:S05]  /*106b0*/  BSYNC B1 ;  /* 0x0000000000017941 */ /* 0x000fea0003800000 */
.L_x_402:
[----:B------:R-:W-:Y:S01]  /*106c0*/  @!P3 IMAD R79, R79, R17, R2 ;  /* 0x000000114f4fb224 */ /* 0x000fe200078e0202 */
[----:B------:R-:W-:Y:S04]  /*106d0*/  BSSY B1, `(.L_x_404) ;  /* 0x0000006000017945 */ /* 0x000fe80003800000 */
[----:B------:R0:W-:Y:S01]  /*106e0*/  @!P3 STG.E.U8 desc[UR36][R8.64+0x69], R79 ;  /* 0x0000694f0800b986 */ /* 0x0001e2000c101124 */
[----:B------:R-:W-:Y:S05]  /*106f0*/  @P5 BRA `(.L_x_405) ;  /* 0x00000000000c5947 */ /* 0x000fea0003800000 */
[----:B------:R-:W0:Y:S02]  /*10700*/  LDG.E.U8 R16, desc[UR36][R4.64+0x70] ;  /* 0x0000702404107981 */ /* 0x000e24000c1e1100 */
[----:B0-----:R-:W-:-:S05]  /*10710*/  PRMT R3, R16, 0x8880, RZ ;  /* 0x0000888010037816 */ /* 0x001fca00000000ff */
[----:B------:R-:W-:-:S07]  /*10720*/  IMAD R2, R3, R18, RZ ;  /* 0x0000001203027224 */ /* 0x000fce00078e02ff */
.L_x_405:
[----:B------:R-:W-:Y:S05]  /*10730*/  BSYNC B1 ;  /* 0x0000000000017941 */ /* 0x000fea0003800000 */
.L_x_404:
[----:B0-----:R-:W-:Y:S01]  /*10740*/  @!P5 IMAD R3, R80, R17, R2 ;  /* 0x000000115003d224 */ /* 0x001fe200078e0202 */
[----:B------:R-:W-:Y:S04]  /*10750*/  BSSY B1, `(.L_x_406) ;  /* 0x0000006000017945 */ /* 0x000fe80003800000 */
[----:B------:R0:W-:Y:S01]  /*10760*/  @!P5 STG.E.U8 desc[UR36][R6.64+0x70], R3 ;  /* 0x000070030600d986 */ /* 0x0001e2000c101124 */
[----:B------:R-:W-:Y:S05]  /*10770*/  @P0 BRA `(.L_x_407) ;  /* 0x00000000000c0947 */ /* 0x000fea0003800000 */
[----:B------:R-:W0:Y:S02]  /*10780*/  LDG.E.U8 R16, desc[UR36][R4.64+0x71] ;  /* 0x0000712404107981 */ /* 0x000e24000c1e1100 */
[----:B0-----:R-:W-:-:S05]  /*10790*/  PRMT R3, R16, 0x8880, RZ ;  /* 0x0000888010037816 */ /* 0x001fca00000000ff */
[----:B------:R-:W-:-:S07]  /*107a0*/  IMAD R2, R3, R18, RZ ;  /* 0x0000001203027224 */ /* 0x000fce00078e02ff */
.L_x_407:
[----:B------:R-:W-:Y:S05]  /*107b0*/  BSYNC B1 ;  /* 0x0000000000017941 */ /* 0x000fea0003800000 */
.L_x_406:
        /* <DEDUP_REMOVED lines=11> */
.L_x_409:
[----:B------:R-:W-:Y:S05]  /*10870*/  BSYNC B1 ;  /* 0x0000000000017941 */ /* 0x000fea0003800000 */
.L_x_408:
[----:B0-----:R-:W-:Y:S01]  /*10880*/  @!P4 IMAD R3, R82, R17, R2 ;  /* 0x000000115203c224 */ /* 0x001fe200078e0202 */
[----:B------:R-:W-:Y:S04]  /*10890*/  BSSY B1, `(.L_x_410) ;  /* 0x0000006000017945 */ /* 0x000fe80003800000 */
[----:B------:R0:W-:Y:S01]  /*108a0*/  @!P4 STG.E.U8 desc[UR36][R8.64+0x70], R3 ;  /* 0x000070030800c986 */ /* 0x0001e2000c101124 */
[----:B------:R-:W-:Y:S05]  /*108b0*/  @P3 BRA `(.L_x_411) ;  /* 0x00000000000c3947 */ /* 0x000fea0003800000 */
[----:B------:R-:W0:Y:S02]  /*108c0*/  LDG.E.U8 R16, desc[UR36][R22.64+0x71] ;  /* 0x0000712416107981 */ /* 0x000e24000c1e1100 */
[----:B0-----:R-:W-:-:S05]  /*108d0*/  PRMT R3, R16, 0x8880, RZ ;  /* 0x0000888010037816 */ /* 0x001fca00000000ff */
[----:B------:R-:W-:-:S07]  /*108e0*/  IMAD R2, R3, R18, RZ ;  /* 0x0000001203027224 */ /* 0x000fce00078e02ff */
.L_x_411:
[----:B------:R-:W-:Y:S05]  /*108f0*/  BSYNC B1 ;  /* 0x0000000000017941 */ /* 0x000fea0003800000 */
.L_x_410:
[----:B------:R-:W-:Y:S01]  /*10900*/  @!P3 IMAD R83, R83, R17, R2 ;  /* 0x000000115353b224 */ /* 0x000fe200078e0202 */
[----:B------:R-:W-:Y:S04]  /*10910*/  BSSY B1, `(.L_x_412) ;  /* 0x0000006000017945 */ /* 0x000fe80003800000 */
[----:B------:R0:W-:Y:S01]  /*10920*/  @!P3 STG.E.U8 desc[UR36][R8.64+0x71], R83 ;  /* 0x000071530800b986 */ /* 0x0001e2000c101124 */
[----:B------:R-:W-:Y:S05]  /*10930*/  @P5 BRA `(.L_x_413) ;  /* 0x00000000000c5947 */ /* 0x000fea0003800000 */
[----:B------:R-:W0:Y:S02]  /*10940*/  LDG.E.U8 R16, desc[UR36][R4.64+0x78] ;  /* 0x0000782404107981 */ /* 0x000e24000c1e1100 */
[----:B0-----:R-:W-:-:S05]  /*10950*/  PRMT R3, R16, 0x8880, RZ ;  /* 0x0000888010037816 */ /* 0x001fca00000000ff */
[----:B------:R-:W-:-:S07]  /*10960*/  IMAD R2, R3, R18, RZ ;  /* 0x0000001203027224 */ /* 0x000fce00078e02ff */
.L_x_413:
[----:B------:R-:W-:Y:S05]  /*10970*/  BSYNC B1 ;  /* 0x0000000000017941 */ /* 0x000fea0003800000 */
.L_x_412:
[----:B0-----:R-:W-:Y:S01]  /*10980*/  @!P5 IMAD R3, R84, R17, R2 ;  /* 0x000000115403d224 */ /* 0x001fe200078e0202 */
[----:B------:R-:W-:Y:S04]  /*10990*/  BSSY B1, `(.L_x_414) ;  /* 0x0000006000017945 */ /* 0x000fe80003800000 */
[----:B------:R0:W-:Y:S01]  /*109a0*/  @!P5 STG.E.U8 desc[UR36][R6.64+0x78], R3 ;  /* 0x000078030600d986 */ /* 0x0001e2000c101124 */
[----:B------:R-:W-:Y:S05]  /*109b0*/  @P0 BRA `(.L_x_415) ;  /* 0x00000000000c0947 */ /* 0x000fea0003800000 */
[----:B------:R-:W0:Y:S02]  /*109c0*/  LDG.E.U8 R16, desc[UR36][R4.64+0x79] ;  /* 0x0000792404107981 */ /* 0x000e24000c1e1100 */
[----:B0-----:R-:W-:-:S05]  /*109d0*/  PRMT R3, R16, 0x8880, RZ ;  /* 0x0000888010037816 */ /* 0x001fca00000000ff */
[----:B------:R-:W-:-:S07]  /*109e0*/  IMAD R2, R3, R18, RZ ;  /* 0x0000001203027224 */ /* 0x000fce00078e02ff */
.L_x_415:
[----:B------:R-:W-:Y:S05]  /*109f0*/  BSYNC B1 ;  /* 0x0000000000017941 */ /* 0x000fea0003800000 */
.L_x_414:
        /* <DEDUP_REMOVED lines=11> */
.L_x_417:
[----:B------:R-:W-:Y:S05]  /*10ab0*/  BSYNC B1 ;  /* 0x0000000000017941 */ /* 0x000fea0003800000 */
.L_x_416:
[----:B0-----:R-:W-:Y:S01]  /*10ac0*/  @!P4 IMAD R3, R86, R17, R2 ;  /* 0x000000115603c224 */ /* 0x001fe200078e0202 */
[----:B------:R-:W-:Y:S04]  /*10ad0*/  BSSY B1, `(.L_x_418) ;  /* 0x0000006000017945 */ /* 0x000fe80003800000 */
[----:B------:R0:W-:Y:S01]  /*10ae0*/  @!P4 STG.E.U8 desc[UR36][R8.64+0x78], R3 ;  /* 0x000078030800c986 */ /* 0x0001e2000c101124 */
[----:B------:R-:W-:Y:S05]  /*10af0*/  @P3 BRA `(.L_x_419) ;  /* 0x00000000000c3947 */ /* 0x000fea0003800000 */
[----:B------:R-:W0:Y:S02]  /*10b00*/  LDG.E.U8 R16, desc[UR36][R22.64+0x79] ;  /* 0x0000792416107981 */ /* 0x000e24000c1e1100 */
[----:B0-----:R-:W-:-:S05]  /*10b10*/  PRMT R3, R16, 0x8880, RZ ;  /* 0x0000888010037816 */ /* 0x001fca00000000ff */
[----:B------:R-:W-:-:S07]  /*10b20*/  IMAD R2, R3, R18, RZ ;  /* 0x0000001203027224 */ /* 0x000fce00078e02ff */
.L_x_419:
[----:B------:R-:W-:Y:S05]  /*10b30*/  BSYNC B1 ;  /* 0x0000000000017941 */ /* 0x000fea0003800000 */
.L_x_418:
[----:B------:R-:W-:Y:S01]  /*10b40*/  @!P3 IMAD R87, R87, R17, R2 ;  /* 0x000000115757b224 */ /* 0x000fe200078e0202 */
[----:B------:R-:W-:Y:S04]  /*10b50*/  BSSY B1, `(.L_x_420) ;  /* 0x0000006000017945 */ /* 0x000fe80003800000 */
[----:B------:R0:W-:Y:S01]  /*10b60*/  @!P3 STG.E.U8 desc[UR36][R8.64+0x79], R87 ;  /* 0x000079570800b986 */ /* 0x0001e2000c101124 */
[----:B------:R-:W-:Y:S05]  /*10b70*/  @P5 BRA `(.L_x_421) ;  /* 0x00000000000c5947 */ /* 0x000fea0003800000 */
[----:B------:R-:W0:Y:S02]  /*10b80*/  LDG.E.U8 R16, desc[UR36][R4.64+0x80] ;  /* 0x0000802404107981 */ /* 0x000e24000c1e1100 */
[----:B0-----:R-:W-:-:S05]  /*10b90*/  PRMT R3, R16, 0x8880, RZ ;  /* 0x0000888010037816 */ /* 0x001fca00000000ff */
[----:B------:R-:W-:-:S07]  /*10ba0*/  IMAD R2, R3, R18, RZ ;  /* 0x0000001203027224 */ /* 0x000fce00078e02ff */
.L_x_421:
[----:B------:R-:W-:Y:S05]  /*10bb0*/  BSYNC B1 ;  /* 0x0000000000017941 */ /* 0x000fea0003800000 */
.L_x_420:
[----:B0-----:R-:W-:Y:S01]  /*10bc0*/  @!P5 IMAD R3, R88, R17, R2 ;  /* 0x000000115803d224 */ /* 0x001fe200078e0202 */
[----:B------:R-:W-:Y:S04]  /*10bd0*/  BSSY B1, `(.L_x_422) ;  /* 0x0000006000017945 */ /* 0x000fe80003800000 */
[----:B------:R0:W-:Y:S01]  /*10be0*/  @!P5 STG.E.U8 desc[UR36][R6.64+0x80], R3 ;  /* 0x000080030600d986 */ /* 0x0001e2000c101124 */
[----:B------:R-:W-:Y:S05]  /*10bf0*/  @P0 BRA `(.L_x_423) ;  /* 0x00000000000c0947 */ /* 0x000fea0003800000 */
[----:B------:R-:W0:Y:S02]  /*10c00*/  LDG.E.U8 R16, desc[UR36][R4.64+0x81] ;  /* 0x0000812404107981 */ /* 0x000e24000c1e1100 */
[----:B0-----:R-:W-:-:S05]  /*10c10*/  PRMT R3, R16, 0x8880, RZ ;  /* 0x0000888010037816 */ /* 0x001fca00000000ff */
[----:B------:R-:W-:-:S07]  /*10c20*/  IMAD R2, R3, R18, RZ ;  /* 0x0000001203027224 */ /* 0x000fce00078e02ff */
.L_x_423:
[----:B------:R-:W-:Y:S05]  /*10c30*/  BSYNC B1 ;  /* 0x0000000000017941 */ /* 0x000fea0003800000 */
.L_x_422:
        /* <DEDUP_REMOVED lines=11> */
.L_x_425:
[----:B------:R-:W-:Y:S05]  /*10cf0*/  BSYNC B1 ;  /* 0x0000000000017941 */ /* 0x000fea0003800000 */
.L_x_424:
[----:B0-----:R-:W-:Y:S01]  /*10d00*/  @!P4 IMAD R3, R90, R17, R2 ;  /* 0x000000115a03c224 */ /* 0x001fe200078e0202 */
[----:B------:R-:W-:Y:S04]  /*10d10*/  BSSY B1, `(.L_x_426) ;  /* 0x0000006000017945 */ /* 0x000fe80003800000 */
[----:B------:R0:W-:Y:S01]  /*10d20*/  @!P4 STG.E.U8 desc[UR36][R8.64+0x80], R3 ;  /* 0x000080030800c986 */ /* 0x0001e2000c101124 */
[----:B------:R-:W-:Y:S05]  /*10d30*/  @P3 BRA `(.L_x_427) ;  /* 0x00000000000c3947 */ /* 0x000fea0003800000 */
[----:B------:R-:W0:Y:S02]  /*10d40*/  LDG.E.U8 R16, desc[UR36][R22.64+0x81] ;  /* 0x0000812416107981 */ /* 0x000e24000c1e1100 */
[----:B0-----:R-:W-:-:S05]  /*10d50*/  PRMT R3, R16, 0x8880, RZ ;  /* 0x0000888010037816 */ /* 0x001fca00000000ff */
[----:B------:R-:W-:-:S07]  /*10d60*/  IMAD R2, R3, R18, RZ ;  /* 0x0000001203027224 */ /* 0x000fce00078e02ff */
.L_x_427:
[----:B------:R-:W-:Y:S05]  /*10d70*/  BSYNC B1 ;  /* 0x0000000000017941 */ /* 0x000fea0003800000 */
.L_x_426:
[----:B------:R-:W-:Y:S01]  /*10d80*/  @!P3 IMAD R91, R91, R17, R2 ;  /* 0x000000115b5bb224 */ /* 0x000fe200078e0202 */
[----:B------:R-:W-:Y:S04]  /*10d90*/  BSSY B1, `(.L_x_428) ;  /* 0x0000006000017945 */ /* 0x000fe80003800000 */
[----:B------:R0:W-:Y:S01]  /*10da0*/  @!P3 STG.E.U8 desc[UR36][R8.64+0x81], R91 ;  /* 0x0000815b0800b986 */ /* 0x0001e2000c101124 */
[----:B------:R-:W-:Y:S05]  /*10db0*/  @P5 BRA `(.L_x_429) ;  /* 0x00000000000c5947 */ /* 0x000fea0003800000 */
[----:B------:R-:W0:Y:S02]  /*10dc0*/  LDG.E.U8 R16, desc[UR36][R4.64+0x88] ;  /* 0x0000882404107981 */ /* 0x000e24000c1e1100 */
[----:B0-----:R-:W-:-:S05]  /*10dd0*/  PRMT R3, R16, 0x8880, RZ ;  /* 0x0000888010037816 */ /* 0x001fca00000000ff */
[----:B------:R-:W-:-:S07]  /*10de0*/  IMAD R2, R3, R18, RZ ;  /* 0x0000001203027224 */ /* 0x000fce00078e02ff */
.L_x_429:
[----:B------:R-:W-:Y:S05]  /*10df0*/  BSYNC B1 ;  /* 0x0000000000017941 */ /* 0x000fea0003800000 */
.L_x_428:
[----:B0-----:R-:W-:Y:S01]  /*10e00*/  @!P5 IMAD R3, R92, R17, R2 ;  /* 0x000000115c03d224 */ /* 0x001fe200078e0202 */
[----:B------:R-:W-:Y:S04]  /*10e10*/  BSSY B1, `(.L_x_430) ;  /* 0x0000006000017945 */ /* 0x000fe80003800000 */
[----:B------:R0:W-:Y:S01]  /*10e20*/  @!P5 STG.E.U8 desc[UR36][R6.64+0x88], R3 ;  /* 0x000088030600d986 */ /* 0x0001e2000c101124 */
[----:B------:R-:W-:Y:S05]  /*10e30*/  @P0 BRA `(.L_x_431) ;  /* 0x00000000000c0947 */ /* 0x000fea0003800000 */
[----:B------:R-:W0:Y:S02]  /*10e40*/  LDG.E.U8 R16, desc[UR36][R4.64+0x89] ;  /* 0x0000892404107981 */ /* 0x000e24000c1e1100 */
[----:B0-----:R-:W-:-:S05]  /*10e50*/  PRMT R3, R16, 0x8880, RZ ;  /* 0x0000888010037816 */ /* 0x001fca00000000ff */
[----:B------:R-:W-:-:S07]  /*10e60*/  IMAD R2, R3, R18, RZ ;  /* 0x0000001203027224 */ /* 0x000fce00078e02ff */
.L_x_431:
[----:B------:R-:W-:Y:S05]  /*10e70*/  BSYNC B1 ;  /* 0x0000000000017941 */ /* 0x000fea0003800000 */
.L_x_430:
        /* <DEDUP_REMOVED lines=11> */
.L_x_433:
[----:B------:R-:W-:Y:S05]  /*10f30*/  BSYNC B1 ;  /* 0x0000000000017941 */ /* 0x000fea0003800000 */
.L_x_432:
[----:B0-----:R-:W-:Y:S01]  /*10f40*/  @!P4 IMAD R3, R94, R17, R2 ;  /* 0x000000115e03c224 */ /* 0x001fe200078e0202 */
[----:B------:R-:W-:Y:S04]  /*10f50*/  BSSY B1, `(.L_x_434) ;  /* 0x0000006000017945 */ /* 0x000fe80003800000 */
[----:B------:R0:W-:Y:S01]  /*10f60*/  @!P4 STG.E.U8 desc[UR36][R8.64+0x88], R3 ;  /* 0x000088030800c986 */ /* 0x0001e2000c101124 */
[----:B------:R-:W-:Y:S05]  /*10f70*/  @P3 BRA `(.L_x_435) ;  /* 0x00000000000c3947 */ /* 0x000fea0003800000 */
[----:B------:R-:W0:Y:S02]  /*10f80*/  LDG.E.U8 R16, desc[UR36][R22.64+0x89] ;  /* 0x0000892416107981 */ /* 0x000e24000c1e1100 */
[----:B0-----:R-:W-:-:S05]  /*10f90*/  PRMT R3, R16, 0x8880, RZ ;  /* 0x0000888010037816 */ /* 0x001fca00000000ff */
[----:B------:R-:W-:-:S07]  /*10fa0*/  IMAD R2, R3, R18, RZ ;  /* 0x0000001203027224 */ /* 0x000fce00078e02ff */
.L_x_435:
[----:B------:R-:W-:Y:S05]  /*10fb0*/  BSYNC B1 ;  /* 0x0000000000017941 */ /* 0x000fea0003800000 */
.L_x_434:
[----:B------:R-:W-:Y:S01]  /*10fc0*/  @!P3 IMAD R95, R95, R17, R2 ;  /* 0x000000115f5fb224 */ /* 0x000fe200078e0202 */
[----:B------:R-:W-:Y:S04]  /*10fd0*/  BSSY B1, `(.L_x_436) ;  /* 0x0000006000017945 */ /* 0x000fe80003800000 */
[----:B------:R0:W-:Y:S01]  /*10fe0*/  @!P3 STG.E.U8 desc[UR36][R8.64+0x89], R95 ;  /* 0x0000895f0800b986 */ /* 0x0001e2000c101124 */
[----:B------:R-:W-:Y:S05]  /*10ff0*/  @P5 BRA `(.L_x_437) ;  /* 0x00000000000c5947 */ /* 0x000fea0003800000 */
[----:B------:R-:W0:Y:S02]  /*11000*/  LDG.E.U8 R16, desc[UR36][R4.64+0x90] ;  /* 0x0000902404107981 */ /* 0x000e24000c1e1100 */
[----:B0-----:R-:W-:-:S05]  /*11010*/  PRMT R3, R16, 0x8880, RZ ;  /* 0x0000888010037816 */ /* 0x001fca00000000ff */
[----:B------:R-:W-:-:S07]  /*11020*/  IMAD R2, R3, R18, RZ ;  /* 0x0000001203027224 */ /* 0x000fce00078e02ff */
.L_x_437:
[----:B------:R-:W-:Y:S05]  /*11030*/  BSYNC B1 ;  /* 0x0000000000017941 */ /* 0x000fea0003800000 */
.L_x_436:
[----:B0-----:R-:W-:Y:S01]  /*11040*/  @!P5 IMAD R3, R96, R17, R2 ;  /* 0x000000116003d224 */ /* 0x001fe200078e0202 */
[----:B------:R-:W-:Y:S04]  /*11050*/  BSSY B1, `(.L_x_438) ;  /* 0x0000006000017945 */ /* 0x000fe80003800000 */
[----:B------:R0:W-:Y:S01]  /*11060*/  @!P5 STG.E.U8 desc[UR36][R6.64+0x90], R3 ;  /* 0x000090030600d986 */ /* 0x0001e2000c101124 */
[----:B------:R-:W-:Y:S05]  /*11070*/  @P0 BRA `(.L_x_439) ;  /* 0x00000000000c0947 */ /* 0x000fea0003800000 */
[----:B------:R-:W0:Y:S02]  /*11080*/  LDG.E.U8 R16, desc[UR36][R4.64+0x91] ;  /* 0x0000912404107981 */ /* 0x000e24000c1e1100 */
[----:B0-----:R-:W-:-:S05]  /*11090*/  PRMT R3, R16, 0x8880, RZ ;  /* 0x0000888010037816 */ /* 0x001fca00000000ff */
[----:B------:R-:W-:-:S07]  /*110a0*/  IMAD R2, R3, R18, RZ ;  /* 0x0000001203027224 */ /* 0x000fce00078e02ff */
.L_x_439:
[----:B------:R-:W-:Y:S05]  /*110b0*/  BSYNC B1 ;  /* 0x0000000000017941 */ /* 0x000fea0003800000 */
.L_x_438:
        /* <DEDUP_REMOVED lines=11> */
.L_x_441:
[----:B------:R-:W-:Y:S05]  /*11170*/  BSYNC B1 ;  /* 0x0000000000017941 */ /* 0x000fea0003800000 */
.L_x_440:
[----:B0-----:R-:W-:Y:S01]  /*11180*/  @!P4 IMAD R3, R98, R17, R2 ;  /* 0x000000116203c224 */ /* 0x001fe200078e0202 */
[----:B------:R-:W-:Y:S04]  /*11190*/  BSSY B1, `(.L_x_442) ;  /* 0x0000006000017945 */ /* 0x000fe80003800000 */
[----:B------:R0:W-:Y:S01]  /*111a0*/  @!P4 STG.E.U8 desc[UR36][R8.64+0x90], R3 ;  /* 0x000090030800c986 */ /* 0x0001e2000c101124 */
[----:B------:R-:W-:Y:S05]  /*111b0*/  @P3 BRA `(.L_x_443) ;  /* 0x00000000000c3947 */ /* 0x000fea0003800000 */
[----:B------:R-:W0:Y:S02]  /*111c0*/  LDG.E.U8 R16, desc[UR36][R22.64+0x91] ;  /* 0x0000912416107981 */ /* 0x000e24000c1e1100 */
[----:B0-----:R-:W-:-:S05]  /*111d0*/  PRMT R3, R16, 0x8880, RZ ;  /* 0x0000888010037816 */ /* 0x001fca00000000ff */
[----:B------:R-:W-:-:S07]  /*111e0*/  IMAD R2, R3, R18, RZ ;  /* 0x0000001203027224 */ /* 0x000fce00078e02ff */
.L_x_443:
[----:B------:R-:W-:Y:S05]  /*111f0*/  BSYNC B1 ;  /* 0x0000000000017941 */ /* 0x000fea0003800000 */
.L_x_442:
[----:B------:R-:W-:Y:S01]  /*11200*/  @!P3 IMAD R99, R99, R17, R2 ;  /* 0x000000116363b224 */ /* 0x000fe200078e0202 */
[----:B------:R-:W-:Y:S04]  /*11210*/  BSSY B1, `(.L_x_444) ;  /* 0x0000006000017945 */ /* 0x000fe80003800000 */
[----:B------:R0:W-:Y:S01]  /*11220*/  @!P3 STG.E.U8 desc[UR36][R8.64+0x91], R99 ;  /* 0x000091630800b986 */ /* 0x0001e2000c101124 */
[----:B------:R-:W-:Y:S05]  /*11230*/  @P5 BRA `(.L_x_445) ;  /* 0x00000000000c5947 */ /* 0x000fea0003800000 */
[----:B------:R-:W0:Y:S02]  /*11240*/  LDG.E.U8 R16, desc[UR36][R4.64+0x98] ;  /* 0x0000982404107981 */ /* 0x000e24000c1e1100 */
[----:B0-----:R-:W-:-:S05]  /*11250*/  PRMT R3, R16, 0x8880, RZ ;  /* 0x0000888010037816 */ /* 0x001fca00000000ff */
[----:B------:R-:W-:-:S07]  /*11260*/  IMAD R2, R3, R18, RZ ;  /* 0x0000001203027224 */ /* 0x000fce00078e02ff */
.L_x_445:
[----:B------:R-:W-:Y:S05]  /*11270*/  BSYNC B1 ;  /* 0x0000000000017941 */ /* 0x000fea0003800000 */
.L_x_444:
[----:B0-----:R-:W-:Y:S01]  /*11280*/  @!P5 IMAD R3, R100, R17, R2 ;  /* 0x000000116403d224 */ /* 0x001fe200078e0202 */
[----:B------:R-:W-:Y:S04]  /*11290*/  BSSY B1, `(.L_x_446) ;  /* 0x0000006000017945 */ /* 0x000fe80003800000 */
[----:B------:R0:W-:Y:S01]  /*112a0*/  @!P5 STG.E.U8 desc[UR36][R6.64+0x98], R3 ;  /* 0x000098030600d986 */ /* 0x0001e2000c101124 */
[----:B------:R-:W-:Y:S05]  /*112b0*/  @P0 BRA `(.L_x_447) ;  /* 0x00000000000c0947 */ /* 0x000fea0003800000 */
[----:B------:R-:W0:Y:S02]  /*112c0*/  LDG.E.U8 R16, desc[UR36][R4.64+0x99] ;  /* 0x0000992404107981 */ /* 0x000e24000c1e1100 */
[----:B0-----:R-:W-:-:S05]  /*112d0*/  PRMT R3, R16, 0x8880, RZ ;  /* 0x0000888010037816 */ /* 0x001fca00000000ff */
[----:B------:R-:W-:-:S07]  /*112e0*/  IMAD R2, R3, R18, RZ ;  /* 0x0000001203027224 */ /* 0x000fce00078e02ff */
.L_x_447:
[----:B------:R-:W-:Y:S05]  /*112f0*/  BSYNC B1 ;  /* 0x0000000000017941 */ /* 0x000fea0003800000 */
.L_x_446:
        /* <DEDUP_REMOVED lines=11> */
.L_x_449:
[----:B------:R-:W-:Y:S05]  /*113b0*/  BSYNC B1 ;  /* 0x0000000000017941 */ /* 0x000fea0003800000 */
.L_x_448:
[----:B0-----:R-:W-:Y:S01]  /*113c0*/  @!P4 IMAD R3, R102, R17, R2 ;  /* 0x000000116603c224 */ /* 0x001fe200078e0202 */
[----:B------:R-:W-:Y:S04]  /*113d0*/  BSSY B1, `(.L_x_450) ;  /* 0x0000006000017945 */ /* 0x000fe80003800000 */
[----:B------:R0:W-:Y:S01]  /*113e0*/  @!P4 STG.E.U8 desc[UR36][R8.64+0x98], R3 ;  /* 0x000098030800c986 */ /* 0x0001e2000c101124 */
[----:B------:R-:W-:Y:S05]  /*113f0*/  @P3 BRA `(.L_x_451) ;  /* 0x00000000000c3947 */ /* 0x000fea0003800000 */
[----:B------:R-:W0:Y:S02]  /*11400*/  LDG.E.U8 R16, desc[UR36][R22.64+0x99] ;  /* 0x0000992416107981 */ /* 0x000e24000c1e1100 */
[----:B0-----:R-:W-:-:S05]  /*11410*/  PRMT R3, R16, 0x8880, RZ ;  /* 0x0000888010037816 */ /* 0x001fca00000000ff */
[----:B------:R-:W-:-:S07]  /*11420*/  IMAD R2, R3, R18, RZ ;  /* 0x0000001203027224 */ /* 0x000fce00078e02ff */
.L_x_451:
[----:B------:R-:W-:Y:S05]  /*11430*/  BSYNC B1 ;  /* 0x0000000000017941 */ /* 0x000fea0003800000 */
.L_x_450:
[----:B------:R-:W-:Y:S01]  /*11440*/  @!P3 IMAD R103, R103, R17, R2 ;  /* 0x000000116767b224 */ /* 0x000fe200078e0202 */
[----:B------:R-:W-:Y:S04]  /*11450*/  BSSY B1, `(.L_x_452) ;  /* 0x0000006000017945 */ /* 0x000fe80003800000 */
[----:B------:R0:W-:Y:S01]  /*11460*/  @!P3 STG.E.U8 desc[UR36][R8.64+0x99], R103 ;  /* 0x000099670800b986 */ /* 0x0001e2000c101124 */
[----:B------:R-:W-:Y:S05]  /*11470*/  @P5 BRA `(.L_x_453) ;  /* 0x00000000000c5947 */ /* 0x000fea0003800000 */
[----:B------:R-:W0:Y:S02]  /*11480*/  LDG.E.U8 R16, desc[UR36][R4.64+0xa0] ;  /* 0x0000a02404107981 */ /* 0x000e24000c1e1100 */
[----:B0-----:R-:W-:-:S05]  /*11490*/  PRMT R3, R16, 0x8880, RZ ;  /* 0x0000888010037816 */ /* 0x001fca00000000ff */
[----:B------:R-:W-:-:S07]  /*114a0*/  IMAD R2, R3, R18, RZ ;  /* 0x0000001203027224 */ /* 0x000fce00078e02ff */
.L_x_453:
[----:B------:R-:W-:Y:S05]  /*114b0*/  BSYNC B1 ;  /* 0x0000000000017941 */ /* 0x000fea0003800000 */
.L_x_452:
[----:B0-----:R-:W-:Y:S01]  /*114c0*/  @!P5 IMAD R3, R104, R17, R2 ;  /* 0x000000116803d224 */ /* 0x001fe200078e0202 */
[----:B------:R-:W-:Y:S04]  /*114d0*/  BSSY B1, `(.L_x_454) ;  /* 0x0000006000017945 */ /* 0x000fe80003800000 */
[----:B------:R0:W-:Y:S01]  /*114e0*/  @!P5 STG.E.U8 desc[UR36][R6.64+0xa0], R3 ;  /* 0x0000a0030600d986 */ /* 0x0001e2000c101124 */
[----:B------:R-:W-:Y:S05]  /*114f0*/  @P0 BRA `(.L_x_455) ;  /* 0x00000000000c0947 */ /* 0x000fea0003800000 */
[----:B------:R-:W0:Y:S02]  /*11500*/  LDG.E.U8 R16, desc[UR36][R4.64+0xa1] ;  /* 0x0000a12404107981 */ /* 0x000e24000c1e1100 */
[----:B0-----:R-:W-:-:S05]  /*11510*/  PRMT R3, R16, 0x8880, RZ ;  /* 0x0000888010037816 */ /* 0x001fca00000000ff */
[----:B------:R-:W-:-:S07]  /*11520*/  IMAD R2, R3, R18, RZ ;  /* 0x0000001203027224 */ /* 0x000fce00078e02ff */
.L_x_455:
[----:B------:R-:W-:Y:S05]  /*11530*/  BSYNC B1 ;  /* 0x0000000000017941 */ /* 0x000fea0003800000 */
.L_x_454:
        /* <DEDUP_REMOVED lines=11> */
.L_x_457:
[----:B------:R-:W-:Y:S05]  /*115f0*/  BSYNC B1 ;  /* 0x0000000000017941 */ /* 0x000fea0003800000 */
.L_x_456:
[----:B0-----:R-:W-:Y:S01]  /*11600*/  @!P4 IMAD R3, R106, R17, R2 ;  /* 0x000000116a03c224 */ /* 0x001fe200078e0202 */
[----:B------:R-:W-:Y:S04]  /*11610*/  BSSY B1, `(.L_x_458) ;  /* 0x0000006000017945 */ /* 0x000fe80003800000 */
[----:B------:R0:W-:Y:S01]  /*11620*/  @!P4 STG.E.U8 desc[UR36][R8.64+0xa0], R3 ;  /* 0x0000a0030800c986 */ /* 0x0001e2000c101124 */
[----:B------:R-:W-:Y:S05]  /*11630*/  @P3 BRA `(.L_x_459) ;  /* 0x00000000000c3947 */ /* 0x000fea0003800000 */
[----:B------:R-:W0:Y:S02]  /*11640*/  LDG.E.U8 R16, desc[UR36][R22.64+0xa1] ;  /* 0x0000a12416107981 */ /* 0x000e24000c1e1100 */
[----:B0-----:R-:W-:-:S05]  /*11650*/  PRMT R3, R16, 0x8880, RZ ;  /* 0x0000888010037816 */ /* 0x001fca00000000ff */
[----:B------:R-:W-:-:S07]  /*11660*/  IMAD R2, R3, R18, RZ ;  /* 0x0000001203027224 */ /* 0x000fce00078e02ff */
.L_x_459:
[----:B------:R-:W-:Y:S05]  /*11670*/  BSYNC B1 ;  /* 0x0000000000017941 */ /* 0x000fea0003800000 */
.L_x_458:
[----:B------:R-:W-:Y:S01]  /*11680*/  @!P3 IMAD R107, R107, R17, R2 ;  /* 0x000000116b6bb224 */ /* 0x000fe200078e0202 */
[----:B------:R-:W-:Y:S04]  /*11690*/  BSSY B1, `(.L_x_460) ;  /* 0x0000006000017945 */ /* 0x000fe80003800000 */
[----:B------:R0:W-:Y:S01]  /*116a0*/  @!P3 STG.E.U8 desc[UR36][R8.64+0xa1], R107 ;  /* 0x0000a16b0800b986 */ /* 0x0001e2000c101124 */
[----:B------:R-:W-:Y:S05]  /*116b0*/  @P5 BRA `(.L_x_461) ;  /* 0x00000000000c5947 */ /* 0x000fea0003800000 */
[----:B------:R-:W0:Y:S02]  /*116c0*/  LDG.E.U8 R16, desc[UR36][R4.64+0xa8] ;  /* 0x0000a82404107981 */ /* 0x000e24000c1e1100 */
[----:B0-----:R-:W-:-:S05]  /*116d0*/  PRMT R3, R16, 0x8880, RZ ;  /* 0x0000888010037816 */ /* 0x001fca00000000ff */
[----:B------:R-:W-:-:S07]  /*116e0*/  IMAD R2, R3, R18, RZ ;  /* 0x0000001203027224 */ /* 0x000fce00078e02ff */
.L_x_461:
[----:B------:R-:W-:Y:S05]  /*116f0*/  BSYNC B1 ;  /* 0x0000000000017941 */ /* 0x000fea0003800000 */
.L_x_460:
[----:B0-----:R-:W-:Y:S01]  /*11700*/  @!P5 IMAD R3, R108, R17, R2 ;  /* 0x000000116c03d224 */ /* 0x001fe200078e0202 */
[----:B------:R-:W-:Y:S04]  /*11710*/  BSSY B1, `(.L_x_462) ;  /* 0x0000006000017945 */ /* 0x000fe80003800000 */
[----:B------:R0:W-:Y:S01]  /*11720*/  @!P5 STG.E.U8 desc[UR36][R6.64+0xa8], R3 ;  /* 0x0000a8030600d986 */ /* 0x0001e2000c101124 */
[----:B------:R-:W-:Y:S05]  /*11730*/  @P0 BRA `(.L_x_463) ;  /* 0x00000000000c0947 */ /* 0x000fea0003800000 */
[----:B------:R-:W0:Y:S02]  /*11740*/  LDG.E.U8 R16, desc[UR36][R4.64+0xa9] ;  /* 0x0000a92404107981 */ /* 0x000e24000c1e1100 */
[----:B0-----:R-:W-:-:S05]  /*11750*/  PRMT R3, R16, 0x8880, RZ ;  /* 0x0000888010037816 */ /* 0x001fca00000000ff */
[----:B------:R-:W-:-:S07]  /*11760*/  IMAD R2, R3, R18, RZ ;  /* 0x0000001203027224 */ /* 0x000fce00078e02ff */
.L_x_463:
[----:B------:R-:W-:Y:S05]  /*11770*/  BSYNC B1 ;  /* 0x0000000000017941 */ /* 0x000fea0003800000 */
.L_x_462:
        /* <DEDUP_REMOVED lines=11> */
.L_x_465:
[----:B------:R-:W-:Y:S05]  /*11830*/  BSYNC B1 ;  /* 0x0000000000017941 */ /* 0x000fea0003800000 */
.L_x_464:
[----:B0-----:R-:W-:Y:S01]  /*11840*/  @!P4 IMAD R3, R110, R17, R2 ;  /* 0x000000116e03c224 */ /* 0x001fe200078e0202 */
[----:B------:R-:W-:Y:S04]  /*11850*/  BSSY B1, `(.L_x_466) ;  /* 0x0000006000017945 */ /* 0x000fe80003800000 */
[----:B------:R0:W-:Y:S01]  /*11860*/  @!P4 STG.E.U8 desc[UR36][R8.64+0xa8], R3 ;  /* 0x0000a8030800c986 */ /* 0x0001e2000c101124 */
[----:B------:R-:W-:Y:S05]  /*11870*/  @P3 BRA `(.L_x_467) ;  /* 0x00000000000c3947 */ /* 0x000fea0003800000 */
[----:B------:R-:W0:Y:S02]  /*11880*/  LDG.E.U8 R16, desc[UR36][R22.64+0xa9] ;  /* 0x0000a92416107981 */ /* 0x000e24000c1e1100 */
[----:B0-----:R-:W-:-:S05]  /*11890*/  PRMT R3, R16, 0x8880, RZ ;  /* 0x0000888010037816 */ /* 0x001fca00000000ff */
[----:B------:R-:W-:-:S07]  /*118a0*/  IMAD R2, R3, R18, RZ ;  /* 0x0000001203027224 */ /* 0x000fce00078e02ff */
.L_x_467:
[----:B------:R-:W-:Y:S05]  /*118b0*/  BSYNC B1 ;  /* 0x0000000000017941 */ /* 0x000fea0003800000 */
.L_x_466:
[----:B------:R-:W-:Y:S01]  /*118c0*/  @!P3 IMAD R111, R111, R17, R2 ;  /* 0x000000116f6fb224 */ /* 0x000fe200078e0202 */
[----:B------:R-:W-:Y:S04]  /*118d0*/  BSSY B1, `(.L_x_468) ;  /* 0x0000006000017945 */ /* 0x000fe80003800000 */
[----:B------:R0:W-:Y:S01]  /*118e0*/  @!P3 STG.E.U8 desc[UR36][R8.64+0xa9], R111 ;  /* 0x0000a96f0800b986 */ /* 0x0001e2000c101124 */
[----:B------:R-:W-:Y:S05]  /*118f0*/  @P5 BRA `(.L_x_469) ;  /* 0x00000000000c5947 */ /* 0x000fea0003800000 */
[----:B------:R-:W0:Y:S02]  /*11900*/  LDG.E.U8 R16, desc[UR36][R4.64+0xb0] ;  /* 0x0000b02404107981 */ /* 0x000e24000c1e1100 */
[----:B0-----:R-:W-:-:S05]  /*11910*/  PRMT R3, R16, 0x8880, RZ ;  /* 0x0000888010037816 */ /* 0x001fca00000000ff */
[----:B------:R-:W-:-:S07]  /*11920*/  IMAD R2, R3, R18, RZ ;  /* 0x0000001203027224 */ /* 0x000fce00078e02ff */
.L_x_469:
[----:B------:R-:W-:Y:S05]  /*11930*/  BSYNC B1 ;  /* 0x0000000000017941 */ /* 0x000fea0003800000 */
.L_x_468:
[----:B0-----:R-:W-:Y:S01]  /*11940*/  @!P5 IMAD R3, R112, R17, R2 ;  /* 0x000000117003d224 */ /* 0x001fe200078e0202 */
[----:B------:R-:W-:Y:S04]  /*11950*/  BSSY B1, `(.L_x_470) ;  /* 0x0000006000017945 */ /* 0x000fe80003800000 */
[----:B------:R0:W-:Y:S01]  /*11960*/  @!P5 STG.E.U8 desc[UR36][R6.64+0xb0], R3 ;  /* 0x0000b0030600d986 */ /* 0x0001e2000c101124 */
[----:B------:R-:W-:Y:S05]  /*11970*/  @P0 BRA `(.L_x_471) ;  /* 0x00000000000c0947 */ /* 0x000fea0003800000 */
[----:B------:R-:W0:Y:S02]  /*11980*/  LDG.E.U8 R16, desc[UR36][R4.64+0xb1] ;  /* 0x0000b12404107981 */ /* 0x000e24000c1e1100 */
[----:B0-----:R-:W-:-:S05]  /*11990*/  PRMT R3, R16, 0x8880, RZ ;  /* 0x0000888010037816 */ /* 0x001fca00000000ff */
[----:B------:R-:W-:-:S07]  /*119a0*/  IMAD R2, R3, R18, RZ ;  /* 0x0000001203027224 */ /* 0x000fce00078e02ff */
.L_x_471:
[----:B------:R-:W-:Y:S05]  /*119b0*/  BSYNC B1 ;  /* 0x0000000000017941 */ /* 0x000fea0003800000 */
.L_x_470:
        /* <DEDUP_REMOVED lines=11> */
.L_x_473:
[----:B------:R-:W-:Y:S05]  /*11a70*/  BSYNC B1 ;  /* 0x0000000000017941 */ /* 0x000fea0003800000 */
.L_x_472:
[----:B0-----:R-:W-:Y:S01]  /*11a80*/  @!P4 IMAD R3, R114, R17, R2 ;  /* 0x000000117203c224 */ /* 0x001fe200078e0202 */
[----:B------:R-:W-:Y:S04]  /*11a90*/  BSSY B1, `(.L_x_474) ;  /* 0x0000006000017945 */ /* 0x000fe80003800000 */
[----:B------:R0:W-:Y:S01]  /*11aa0*/  @!P4 STG.E.U8 desc[UR36][R8.64+0xb0], R3 ;  /* 0x0000b0030800c986 */ /* 0x0001e2000c101124 */
[----:B------:R-:W-:Y:S05]  /*11ab0*/  @P3 BRA `(.L_x_475) ;  /* 0x00000000000c3947 */ /* 0x000fea0003800000 */
[----:B------:R-:W0:Y:S02]  /*11ac0*/  LDG.E.U8 R16, desc[UR36][R22.64+0xb1] ;  /* 0x0000b12416107981 */ /* 0x000e24000c1e1100 */
[----:B0-----:R-:W-:-:S05]  /*11ad0*/  PRMT R3, R16, 0x8880, RZ ;  /* 0x0000888010037816 */ /* 0x001fca00000000ff */
[----:B------:R-:W-:-:S07]  /*11ae0*/  IMAD R2, R3, R18, RZ ;  /* 0x0000001203027224 */ /* 0x000fce00078e02ff */
.L_x_475:
[----:B------:R-:W-:Y:S05]  /*11af0*/  BSYNC B1 ;  /* 0x0000000000017941 */ /* 0x000fea0003800000 */
.L_x_474:
[----:B------:R-:W-:Y:S01]  /*11b00*/  @!P3 IMAD R115, R115, R17, R2 ;  /* 0x000000117373b224 */ /* 0x000fe200078e0202 */
[----:B------:R-:W-:Y:S04]  /*11b10*/  BSSY B1, `(.L_x_476) ;  /* 0x0000006000017945 */ /* 0x000fe80003800000 */
[----:B------:R0:W-:Y:S01]  /*11b20*/  @!P3 STG.E.U8 desc[UR36][R8.64+0xb1], R115 ;  /* 0x0000b1730800b986 */ /* 0x0001e2000c101124 */
[----:B------:R-:W-:Y:S05]  /*11b30*/  @P5 BRA `(.L_x_477) ;  /* 0x00000000000c5947 */ /* 0x000fea0003800000 */
[----:B------:R-:W0:Y:S02]  /*11b40*/  LDG.E.U8 R16, desc[UR36][R4.64+0xb8] ;  /* 0x0000b82404107981 */ /* 0x000e24000c1e1100 */
[----:B0-----:R-:W-:-:S05]  /*11b50*/  PRMT R3, R16, 0x8880, RZ ;  /* 0x0000888010037816 */ /* 0x001fca00000000ff */
[----:B------:R-:W-:-:S07]  /*11b60*/  IMAD R2, R3, R18, RZ ;  /* 0x0000001203027224 */ /* 0x000fce00078e02ff */
.L_x_477:
[----:B------:R-:W-:Y:S05]  /*11b70*/  BSYNC B1 ;  /* 0x0000000000017941 */ /* 0x000fea0003800000 */
.L_x_476:
[----:B0-----:R-:W-:Y:S01]  /*11b80*/  @!P5 IMAD R3, R116, R17, R2 ;  /* 0x000000117403d224 */ /* 0x001fe200078e0202 */
[----:B------:R-:W-:Y:S04]  /*11b90*/  BSSY B1, `(.L_x_478) ;  /* 0x0000006000017945 */ /* 0x000fe80003800000 */
[----:B------:R0:W-:Y:S01]  /*11ba0*/  @!P5 STG.E.U8 desc[UR36][R6.64+0xb8], R3 ;  /* 0x0000b8030600d986 */ /* 0x0001e2000c101124 */
[----:B------:R-:W-:Y:S05]  /*11bb0*/  @P0 BRA `(.L_x_479) ;  /* 0x00000000000c0947 */ /* 0x000fea0003800000 */
[----:B------:R-:W0:Y:S02]  /*11bc0*/  LDG.E.U8 R16, desc[UR36][R4.64+0xb9] ;  /* 0x0000b92404107981 */ /* 0x000e24000c1e1100 */
[----:B0-----:R-:W-:-:S05]  /*11bd0*/  PRMT R3, R16, 0x8880, RZ ;  /* 0x0000888010037816 */ /* 0x001fca00000000ff */
[----:B------:R-:W-:-:S07]  /*11be0*/  IMAD R2, R3, R18, RZ ;  /* 0x0000001203027224 */ /* 0x000fce00078e02ff */
.L_x_479:
[----:B------:R-:W-:Y:S05]  /*11bf0*/  BSYNC B1 ;  /* 0x0000000000017941 */ /* 0x000fea0003800000 */
.L_x_478:
        /* <DEDUP_REMOVED lines=11> */
.L_x_481:
[----:B------:R-:W-:Y:S05]  /*11cb0*/  BSYNC B1 ;  /* 0x0000000000017941 */ /* 0x000fea0003800000 */
.L_x_480:
[----:B0-----:R-:W-:Y:S01]  /*11cc0*/  @!P4 IMAD R3, R118, R17, R2 ;  /* 0x000000117603c224 */ /* 0x001fe200078e0202 */
[----:B------:R-:W-:Y:S04]  /*11cd0*/  BSSY B1, `(.L_x_482) ;  /* 0x0000006000017945 */ /* 0x000fe80003800000 */
[----:B------:R0:W-:Y:S01]  /*11ce0*/  @!P4 STG.E.U8 desc[UR36][R8.64+0xb8], R3 ;  /* 0x0000b8030800c986 */ /* 0x0001e2000c101124 */
[----:B------:R-:W-:Y:S05]  /*11cf0*/  @P3 BRA `(.L_x_483) ;  /* 0x00000000000c3947 */ /* 0x000fea0003800000 */
[----:B------:R-:W0:Y:S02]  /*11d00*/  LDG.E.U8 R16, desc[UR36][R22.64+0xb9] ;  /* 0x0000b92416107981 */ /* 0x000e24000c1e1100 */
[----:B0-----:R-:W-:-:S05]  /*11d10*/  PRMT R3, R16, 0x8880, RZ ;  /* 0x0000888010037816 */ /* 0x001fca00000000ff */
[----:B------:R-:W-:-:S07]  /*11d20*/  IMAD R2, R3, R18, RZ ;  /* 0x0000001203027224 */ /* 0x000fce00078e02ff */
.L_x_483:
[----:B------:R-:W-:Y:S05]  /*11d30*/  BSYNC B1 ;  /* 0x0000000000017941 */ /* 0x000fea0003800000 */
.L_x_482:
[----:B------:R-:W-:Y:S01]  /*11d40*/  @!P3 IMAD R119, R119, R17, R2 ;  /* 0x000000117777b224 */ /* 0x000fe200078e0202 */
[----:B------:R-:W-:Y:S04]  /*11d50*/  BSSY B1, `(.L_x_484) ;  /* 0x0000006000017945 */ /* 0x000fe80003800000 */
[----:B------:R0:W-:Y:S01]  /*11d60*/  @!P3 STG.E.U8 desc[UR36][R8.64+0xb9], R119 ;  /* 0x0000b9770800b986 */ /* 0x0001e2000c101124 */
[----:B------:R-:W-:Y:S05]  /*11d70*/  @P5 BRA `(.L_x_485) ;  /* 0x00000000000c5947 */ /* 0x000fea0003800000 */
[----:B------:R-:W0:Y:S02]  /*11d80*/  LDG.E.U8 R16, desc[UR36][R4.64+0xc0] ;  /* 0x0000c02404107981 */ /* 0x000e24000c1e1100 */
[----:B0-----:R-:W-:-:S05]  /*11d90*/  PRMT R3, R16, 0x8880, RZ ;  /* 0x0000888010037816 */ /* 0x001fca00000000ff */
[----:B------:R-:W-:-:S07]  /*11da0*/  IMAD R2, R3, R18, RZ ;  /* 0x0000001203027224 */ /* 0x000fce00078e02ff */
.L_x_485:
[----:B------:R-:W-:Y:S05]  /*11db0*/  BSYNC B1 ;  /* 0x0000000000017941 */ /* 0x000fea0003800000 */
.L_x_484:
[----:B0-----:R-:W-:Y:S01]  /*11dc0*/  @!P5 IMAD R3, R120, R17, R2 ;  /* 0x000000117803d224 */ /* 0x001fe200078e0202 */
[----:B------:R-:W-:Y:S04]  /*11dd0*/  BSSY B1, `(.L_x_486) ;  /* 0x0000006000017945 */ /* 0x000fe80003800000 */
[----:B------:R0:W-:Y:S01]  /*11de0*/  @!P5 STG.E.U8 desc[UR36][R6.64+0xc0], R3 ;  /* 0x0000c0030600d986 */ /* 0x0001e2000c101124 */
[----:B------:R-:W-:Y:S05]  /*11df0*/  @P0 BRA `(.L_x_487) ;  /* 0x00000000000c0947 */ /* 0x000fea0003800000 */
[----:B------:R-:W0:Y:S02]  /*11e00*/  LDG.E.U8 R16, desc[UR36][R4.64+0xc1] ;  /* 0x0000c12404107981 */ /* 0x000e24000c1e1100 */
[----:B0-----:R-:W-:-:S05]  /*11e10*/  PRMT R3, R16, 0x8880, RZ ;  /* 0x0000888010037816 */ /* 0x001fca00000000ff */
[----:B------:R-:W-:-:S07]  /*11e20*/  IMAD R2, R3, R18, RZ ;  /* 0x0000001203027224 */ /* 0x000fce00078e02ff */
.L_x_487:
[----:B------:R-:W-:Y:S05]  /*11e30*/  BSYNC B1 ;  /* 0x0000000000017941 */ /* 0x000fea0003800000 */
.L_x_486:
        /* <DEDUP_REMOVED lines=11> */
.L_x_489:
[----:B------:R-:W-:Y:S05]  /*11ef0*/  BSYNC B1 ;  /* 0x0000000000017941 */ /* 0x000fea0003800000 */
.L_x_488:
[----:B0-----:R-:W-:Y:S01]  /*11f00*/  @!P4 IMAD R3, R122, R17, R2 ;  /* 0x000000117a03c224 */ /* 0x001fe200078e0202 */
[----:B------:R-:W-:Y:S04]  /*11f10*/  BSSY B1, `(.L_x_490) ;  /* 0x0000006000017945 */ /* 0x000fe80003800000 */
[----:B------:R0:W-:Y:S01]  /*11f20*/  @!P4 STG.E.U8 desc[UR36][R8.64+0xc0], R3 ;  /* 0x0000c0030800c986 */ /* 0x0001e2000c101124 */
[----:B------:R-:W-:Y:S05]  /*11f30*/  @P3 BRA `(.L_x_491) ;  /* 0x00000000000c3947 */ /* 0x000fea0003800000 */
[----:B------:R-:W0:Y:S02]  /*11f40*/  LDG.E.U8 R16, desc[UR36][R22.64+0xc1] ;  /* 0x0000c12416107981 */ /* 0x000e24000c1e1100 */
[----:B0-----:R-:W-:-:S05]  /*11f50*/  PRMT R3, R16, 0x8880, RZ ;  /* 0x0000888010037816 */ /* 0x001fca00000000ff */
[----:B------:R-:W-:-:S07]  /*11f60*/  IMAD R2, R3, R18, RZ ;  /* 0x0000001203027224 */ /* 0x000fce00078e02ff */
.L_x_491:
[----:B------:R-:W-:Y:S05]  /*11f70*/  BSYNC B1 ;  /* 0x0000000000017941 */ /* 0x000fea0003800000 */
.L_x_490:
[----:B------:R-:W-:Y:S01]  /*11f80*/  @!P3 IMAD R123, R123, R17, R2 ;  /* 0x000000117b7bb224 */ /* 0x000fe200078e0202 */
[----:B------:R-:W-:Y:S04]  /*11f90*/  BSSY B1, `(.L_x_492) ;  /* 0x0000006000017945 */ /* 0x000fe80003800000 */
[----:B------:R0:W-:Y:S01]  /*11fa0*/  @!P3 STG.E.U8 desc[UR36][R8.64+0xc1], R123 ;  /* 0x0000c17b0800b986 */ /* 0x0001e2000c101124 */
[----:B------:R-:W-:Y:S05]  /*11fb0*/  @P5 BRA `(.L_x_493) ;  /* 0x00000000000c5947 */ /* 0x000fea0003800000 */
[----:B------:R-:W0:Y:S02]  /*11fc0*/  LDG.E.U8 R16, desc[UR36][R4.64+0xc8] ;  /* 0x0000c82404107981 */ /* 0x000e24000c1e1100 */
[----:B0-----:R-:W-:-:S05]  /*11fd0*/  PRMT R3, R16, 0x8880, RZ ;  /* 0x0000888010037816 */ /* 0x001fca00000000ff */
[----:B------:R-:W-:-:S07]  /*11fe0*/  IMAD R2, R3, R18, RZ ;  /* 0x0000001203027224 */ /* 0x000fce00078e02ff */
.L_x_493:
[----:B------:R-:W-:Y:S05]  /*11ff0*/  BSYNC B1 ;  /* 0x0000000000017941 */ /* 0x000fea0003800000 */
.L_x_492:
[----:B0-----:R-:W-:Y:S01]  /*12000*/  @!P5 IMAD R3, R124, R17, R2 ;  /* 0x000000117c03d224 */ /* 0x001fe200078e0202 */
[----:B------:R-:W-:Y:S04]  /*12010*/  BSSY B1, `(.L_x_494) ;  /* 0x0000006000017945 */ /* 0x000fe80003800000 */
[----:B------:R0:W-:Y:S01]  /*12020*/  @!P5 STG.E.U8 desc[UR36][R6.64+0xc8], R3 ;  /* 0x0000c8030600d986 */ /* 0x0001e2000c101124 */
[----:B------:R-:W-:Y:S05]  /*12030*/  @P0 BRA `(.L_x_495) ;  /* 0x00000000000c0947 */ /* 0x000fea0003800000 */
[----:B------:R-:W0:Y:S02]  /*12040*/  LDG.E.U8 R16, desc[UR36][R4.64+0xc9] ;  /* 0x0000c92404107981 */ /* 0x000e24000c1e1100 */
[----:B0-----:R-:W-:-:S05]  /*12050*/  PRMT R3, R16, 0x8880, RZ ;  /* 0x0000888010037816 */ /* 0x001fca00000000ff */
[----:B------:R-:W-:-:S07]  /*12060*/  IMAD R2, R3, R18, RZ ;  /* 0x0000001203027224 */ /* 0x000fce00078e02ff */
.L_x_495:
[----:B------:R-:W-:Y:S05]  /*12070*/  BSYNC B1 ;  /* 0x0000000000017941 */ /* 0x000fea0003800000 */
.L_x_494:
        /* <DEDUP_REMOVED lines=11> */
.L_x_497:
[----:B------:R-:W-:Y:S05]  /*12130*/  BSYNC B1 ;  /* 0x0000000000017941 */ /* 0x000fea0003800000 */
.L_x_496:
[----:B0-----:R-:W-:Y:S01]  /*12140*/  @!P4 IMAD R3, R126, R17, R2 ;  /* 0x000000117e03c224 */ /* 0x001fe200078e0202 */
[----:B------:R-:W-:Y:S04]  /*12150*/  BSSY B1, `(.L_x_498) ;  /* 0x0000006000017945 */ /* 0x000fe80003800000 */
[----:B------:R0:W-:Y:S01]  /*12160*/  @!P4 STG.E.U8 desc[UR36][R8.64+0xc8], R3 ;  /* 0x0000c8030800c986 */ /* 0x0001e2000c101124 */
[----:B------:R-:W-:Y:S05]  /*12170*/  @P3 BRA `(.L_x_499) ;  /* 0x00000000000c3947 */ /* 0x000fea0003800000 */
[----:B------:R-:W0:Y:S02]  /*12180*/  LDG.E.U8 R16, desc[UR36][R22.64+0xc9] ;  /* 0x0000c92416107981 */ /* 0x000e24000c1e1100 */
[----:B0-----:R-:W-:-:S05]  /*12190*/  PRMT R3, R16, 0x8880, RZ ;  /* 0x0000888010037816 */ /* 0x001fca00000000ff */
[----:B------:R-:W-:-:S07]  /*121a0*/  IMAD R2, R3, R18, RZ ;  /* 0x0000001203027224 */ /* 0x000fce00078e02ff */
.L_x_499:
[----:B------:R-:W-:Y:S05]  /*121b0*/  BSYNC B1 ;  /* 0x0000000000017941 */ /* 0x000fea0003800000 */
.L_x_498:
[----:B------:R-:W-:Y:S01]  /*121c0*/  @!P3 IMAD R127, R127, R17, R2 ;  /* 0x000000117f7fb224 */ /* 0x000fe200078e0202 */
[----:B------:R-:W-:Y:S04]  /*121d0*/  BSSY B1, `(.L_x_500) ;  /* 0x0000006000017945 */ /* 0x000fe80003800000 */
[----:B------:R0:W-:Y:S01]  /*121e0*/  @!P3 STG.E.U8 desc[UR36][R8.64+0xc9], R127 ;  /* 0x0000c97f0800b986 */ /* 0x0001e2000c101124 */
[----:B------:R-:W-:Y:S05]  /*121f0*/  @P5 BRA `(.L_x_501) ;  /* 0x00000000000c5947 */ /* 0x000fea0003800000 */
[----:B------:R-:W0:Y:S02]  /*12200*/  LDG.E.U8 R16, desc[UR36][R4.64+0xd0] ;  /* 0x0000d02404107981 */ /* 0x000e24000c1e1100 */
[----:B0-----:R-:W-:-:S05]  /*12210*/  PRMT R3, R16, 0x8880, RZ ;  /* 0x0000888010037816 */ /* 0x001fca00000000ff */
[----:B------:R-:W-:-:S07]  /*12220*/  IMAD R2, R3, R18, RZ ;  /* 0x0000001203027224 */ /* 0x000fce00078e02ff */
.L_x_501:
[----:B------:R-:W-:Y:S05]  /*12230*/  BSYNC B1 ;  /* 0x0000000000017941 */ /* 0x000fea0003800000 */
.L_x_500:
[----:B0-----:R-:W-:Y:S01]  /*12240*/  @!P5 IMAD R3, R128, R17, R2 ;  /* 0x000000118003d224 */ /* 0x001fe200078e0202 */
[----:B------:R-:W-:Y:S04]  /*12250*/  BSSY B1, `(.L_x_502) ;  /* 0x0000006000017945 */ /* 0x000fe80003800000 */
[----:B------:R0:W-:Y:S01]  /*12260*/  @!P5 STG.E.U8 desc[UR36][R6.64+0xd0], R3 ;  /* 0x0000d0030600d986 */ /* 0x0001e2000c101124 */
[----:B------:R-:W-:Y:S05]  /*12270*/  @P0 BRA `(.L_x_503) ;  /* 0x00000000000c0947 */ /* 0x000fea0003800000 */
[----:B------:R-:W0:Y:S02]  /*12280*/  LDG.E.U8 R16, desc[UR36][R4.64+0xd1] ;  /* 0x0000d12404107981 */ /* 0x000e24000c1e1100 */
[----:B0-----:R-:W-:-:S05]  /*12290*/  PRMT R3, R16, 0x8880, RZ ;  /* 0x0000888010037816 */ /* 0x001fca00000000ff */
[----:B------:R-:W-:-:S07]  /*122a0*/  IMAD R2, R3, R18, RZ ;  /* 0x0000001203027224 */ /* 0x000fce00078e02ff */
.L_x_503:
[----:B------:R-:W-:Y:S05]  /*122b0*/  BSYNC B1 ;  /* 0x0000000000017941 */ /* 0x000fea0003800000 */
.L_x_502:
        /* <DEDUP_REMOVED lines=11> */
.L_x_505:
[----:B------:R-:W-:Y:S05]  /*12370*/  BSYNC B1 ;  /* 0x0000000000017941 */ /* 0x000fea0003800000 */
.L_x_504:
[----:B0-----:R-:W-:Y:S01]  /*12380*/  @!P4 IMAD R3, R130, R17, R2 ;  /* 0x000000118203c224 */ /* 0x001fe200078e0202 */
[----:B------:R-:W-:Y:S04]  /*12390*/  BSSY B1, `(.L_x_506) ;  /* 0x0000006000017945 */ /* 0x000fe80003800000 */
[----:B------:R0:W-:Y:S01]  /*123a0*/  @!P4 STG.E.U8 desc[UR36][R8.64+0xd0], R3 ;  /* 0x0000d0030800c986 */ /* 0x0001e2000c101124 */
[----:B------:R-:W-:Y:S05]  /*123b0*/  @P3 BRA `(.L_x_507) ;  /* 0x00000000000c3947 */ /* 0x000fea0003800000 */
[----:B------:R-:W0:Y:S02]  /*123c0*/  LDG.E.U8 R16, desc[UR36][R22.64+0xd1] ;  /* 0x0000d12416107981 */ /* 0x000e24000c1e1100 */
[----:B0-----:R-:W-:-:S05]  /*123d0*/  PRMT R3, R16, 0x8880, RZ ;  /* 0x0000888010037816 */ /* 0x001fca00000000ff */
[----:B------:R-:W-:-:S07]  /*123e0*/  IMAD R2, R3, R18, RZ ;  /* 0x0000001203027224 */ /* 0x000fce00078e02ff */
.L_x_507:
[----:B------:R-:W-:Y:S05]  /*123f0*/  BSYNC B1 ;  /* 0x0000000000017941 */ /* 0x000fea0003800000 */
.L_x_506:
[----:B------:R-:W-:Y:S01]  /*12400*/  @!P3 IMAD R131, R131, R17, R2 ;  /* 0x000000118383b224 */ /* 0x000fe200078e0202 */
[----:B------:R-:W-:Y:S04]  /*12410*/  BSSY B1, `(.L_x_508) ;  /* 0x0000006000017945 */ /* 0x000fe80003800000 */
[----:B------:R0:W-:Y:S01]  /*12420*/  @!P3 STG.E.U8 desc[UR36][R8.64+0xd1], R131 ;  /* 0x0000d1830800b986 */ /* 0x0001e2000c101124 */
[----:B------:R-:W-:Y:S05]  /*12430*/  @P5 BRA `(.L_x_509) ;  /* 0x00000000000c5947 */ /* 0x000fea0003800000 */
[----:B------:R-:W0:Y:S02]  /*12440*/  LDG.E.U8 R16, desc[UR36][R4.64+0xd8] ;  /* 0x0000d82404107981 */ /* 0x000e24000c1e1100 */
[----:B0-----:R-:W-:-:S05]  /*12450*/  PRMT R3, R16, 0x8880, RZ ;  /* 0x0000888010037816 */ /* 0x001fca00000000ff */
[----:B------:R-:W-:-:S07]  /*12460*/  IMAD R2, R3, R18, RZ ;  /* 0x0000001203027224 */ /* 0x000fce00078e02ff */
.L_x_509:
[----:B------:R-:W-:Y:S05]  /*12470*/  BSYNC B1 ;  /* 0x0000000000017941 */ /* 0x000fea0003800000 */
.L_x_508:
[----:B0-----:R-:W-:Y:S01]  /*12480*/  @!P5 IMAD R3, R132, R17, R2 ;  /* 0x000000118403d224 */ /* 0x001fe200078e0202 */
[----:B------:R-:W-:Y:S04]  /*12490*/  BSSY B1, `(.L_x_510) ;  /* 0x0000006000017945 */ /* 0x000fe80003800000 */
[----:B------:R0:W-:Y:S01]  /*124a0*/  @!P5 STG.E.U8 desc[UR36][R6.64+0xd8], R3 ;  /* 0x0000d8030600d986 */ /* 0x0001e2000c101124 */
[----:B------:R-:W-:Y:S05]  /*124b0*/  @P0 BRA `(.L_x_511) ;  /* 0x00000000000c0947 */ /* 0x000fea0003800000 */
[----:B------:R-:W0:Y:S02]  /*124c0*/  LDG.E.U8 R16, desc[UR36][R4.64+0xd9] ;  /* 0x0000d92404107981 */ /* 0x000e24000c1e1100 */
[----:B0-----:R-:W-:-:S05]  /*124d0*/  PRMT R3, R16, 0x8880, RZ ;  /* 0x0000888010037816 */ /* 0x001fca00000000ff */
[----:B------:R-:W-:-:S07]  /*124e0*/  IMAD R2, R3, R18, RZ ;  /* 0x0000001203027224 */ /* 0x000fce00078e02ff */
.L_x_511:
[----:B------:R-:W-:Y:S05]  /*124f0*/  BSYNC B1 ;  /* 0x0000000000017941 */ /* 0x000fea0003800000 */
.L_x_510:
        /* <DEDUP_REMOVED lines=11> */
.L_x_513:
[----:B------:R-:W-:Y:S05]  /*125b0*/  BSYNC B1 ;  /* 0x0000000000017941 */ /* 0x000fea0003800000 */
.L_x_512:
[----:B0-----:R-:W-:Y:S01]  /*125c0*/  @!P4 IMAD R3, R134, R17, R2 ;  /* 0x000000118603c224 */ /* 0x001fe200078e0202 */
[----:B------:R-:W-:Y:S04]  /*125d0*/  BSSY B1, `(.L_x_514) ;  /* 0x0000006000017945 */ /* 0x000fe80003800000 */
[----:B------:R0:W-:Y:S01]  /*125e0*/  @!P4 STG.E.U8 desc[UR36][R8.64+0xd8], R3 ;  /* 0x0000d8030800c986 */ /* 0x0001e2000c101124 */
[----:B------:R-:W-:Y:S05]  /*125f0*/  @P3 BRA `(.L_x_515) ;  /* 0x00000000000c3947 */ /* 0x000fea0003800000 */
[----:B------:R-:W0:Y:S02]  /*12600*/  LDG.E.U8 R16, desc[UR36][R22.64+0xd9] ;  /* 0x0000d92416107981 */ /* 0x000e24000c1e1100 */
[----:B0-----:R-:W-:-:S05]  /*12610*/  PRMT R3, R16, 0x8880, RZ ;  /* 0x0000888010037816 */ /* 0x001fca00000000ff */
[----:B------:R-:W-:-:S07]  /*12620*/  IMAD R2, R3, R18, RZ ;  /* 0x0000001203027224 */ /* 0x000fce00078e02ff */
.L_x_515:
[----:B------:R-:W-:Y:S05]  /*12630*/  BSYNC B1 ;  /* 0x0000000000017941 */ /* 0x000fea0003800000 */
.L_x_514:
[----:B------:R-:W-:Y:S01]  /*12640*/  @!P3 IMAD R135, R135, R17, R2 ;  /* 0x000000118787b224 */ /* 0x000fe200078e0202 */
[----:B------:R-:W-:Y:S04]  /*12650*/  BSSY B1, `(.L_x_516) ;  /* 0x0000006000017945 */ /* 0x000fe80003800000 */
[----:B------:R0:W-:Y:S01]  /*12660*/  @!P3 STG.E.U8 desc[UR36][R8.64+0xd9], R135 ;  /* 0x0000d9870800b986 */ /* 0x0001e2000c101124 */
[----:B------:R-:W-:Y:S05]  /*12670*/  @P5 BRA `(.L_x_517) ;  /* 0x00000000000c5947 */ /* 0x000fea0003800000 */
[----:B------:R-:W0:Y:S02]  /*12680*/  LDG.E.U8 R16, desc[UR36][R4.64+0xe0] ;  /* 0x0000e02404107981 */ /* 0x000e24000c1e1100 */
[----:B0-----:R-:W-:-:S05]  /*12690*/  PRMT R3, R16, 0x8880, RZ ;  /* 0x0000888010037816 */ /* 0x001fca00000000ff */
[----:B------:R-:W-:-:S07]  /*126a0*/  IMAD R2, R3, R18, RZ ;  /* 0x0000001203027224 */ /* 0x000fce00078e02ff */
.L_x_517:
[----:B------:R-:W-:Y:S05]  /*126b0*/  BSYNC B1 ;  /* 0x0000000000017941 */ /* 0x000fea0003800000 */
.L_x_516:
[----:B0-----:R-:W-:Y:S01]  /*126c0*/  @!P5 IMAD R3, R136, R17, R2 ;  /* 0x000000118803d224 */ /* 0x001fe200078e0202 */
[----:B------:R-:W-:Y:S04]  /*126d0*/  BSSY B1, `(.L_x_518) ;  /* 0x0000006000017945 */ /* 0x000fe80003800000 */
[----:B------:R0:W-:Y:S01]  /*126e0*/  @!P5 STG.E.U8 desc[UR36][R6.64+0xe0], R3 ;  /* 0x0000e0030600d986 */ /* 0x0001e2000c101124 */
[----:B------:R-:W-:Y:S05]  /*126f0*/  @P0 BRA `(.L_x_519) ;  /* 0x00000000000c0947 */ /* 0x000fea0003800000 */
[----:B------:R-:W0:Y:S02]  /*12700*/  LDG.E.U8 R16, desc[UR36][R4.64+0xe1] ;  /* 0x0000e12404107981 */ /* 0x000e24000c1e1100 */
[----:B0-----:R-:W-:-:S05]  /*12710*/  PRMT R3, R16, 0x8880, RZ ;  /* 0x0000888010037816 */ /* 0x001fca00000000ff */
[----:B------:R-:W-:-:S07]  /*12720*/  IMAD R2, R3, R18, RZ ;  /* 0x0000001203027224 */ /* 0x000fce00078e02ff */
.L_x_519:
[----:B------:R-:W-:Y:S05]  /*12730*/  BSYNC B1 ;  /* 0x0000000000017941 */ /* 0x000fea0003800000 */
.L_x_518:
        /* <DEDUP_REMOVED lines=11> */
.L_x_521:
[----:B------:R-:W-:Y:S05]  /*127f0*/  BSYNC B1 ;  /* 0x0000000000017941 */ /* 0x000fea0003800000 */
.L_x_520:
[----:B0-----:R-:W-:Y:S01]  /*12800*/  @!P4 IMAD R3, R138, R17, R2 ;  /* 0x000000118a03c224 */ /* 0x001fe200078e0202 */
[----:B------:R-:W-:Y:S04]  /*12810*/  BSSY B1, `(.L_x_522) ;  /* 0x0000006000017945 */ /* 0x000fe80003800000 */
[----:B------:R0:W-:Y:S01]  /*12820*/  @!P4 STG.E.U8 desc[UR36][R8.64+0xe0], R3 ;  /* 0x0000e0030800c986 */ /* 0x0001e2000c101124 */
[----:B------:R-:W-:Y:S05]  /*12830*/  @P3 BRA `(.L_x_523) ;  /* 0x00000000000c3947 */ /* 0x000fea0003800000 */
[----:B------:R-:W0:Y:S02]  /*12840*/  LDG.E.U8 R16, desc[UR36][R22.64+0xe1] ;  /* 0x0000e12416107981 */ /* 0x000e24000c1e1100 */
[----:B0-----:R-:W-:-:S05]  /*12850*/  PRMT R3, R16, 0x8880, RZ ;  /* 0x0000888010037816 */ /* 0x001fca00000000ff */
[----:B------:R-:W-:-:S07]  /*12860*/  IMAD R2, R3, R18, RZ ;  /* 0x0000001203027224 */ /* 0x000fce00078e02ff */
.L_x_523:
[----:B------:R-:W-:Y:S05]  /*12870*/  BSYNC B1 ;  /* 0x0000000000017941 */ /* 0x000fea0003800000 */
.L_x_522:
[----:B------:R-:W-:Y:S01]  /*12880*/  @!P3 IMAD R139, R139, R17, R2 ;  /* 0x000000118b8bb224 */ /* 0x000fe200078e0202 */
[----:B------:R-:W-:Y:S04]  /*12890*/  BSSY B1, `(.L_x_524) ;  /* 0x0000006000017945 */ /* 0x000fe80003800000 */
[----:B------:R0:W-:Y:S01]  /*128a0*/  @!P3 STG.E.U8 desc[UR36][R8.64+0xe1], R139 ;  /* 0x0000e18b0800b986 */ /* 0x0001e2000c101124 */
[----:B------:R-:W-:Y:S05]  /*128b0*/  @P5 BRA `(.L_x_525) ;  /* 0x00000000000c5947 */ /* 0x000fea0003800000 */
[----:B------:R-:W0:Y:S02]  /*128c0*/  LDG.E.U8 R16, desc[UR36][R4.64+0xe8] ;  /* 0x0000e82404107981 */ /* 0x000e24000c1e1100 */
[----:B0-----:R-:W-:-:S05]  /*128d0*/  PRMT R3, R16, 0x8880, RZ ;  /* 0x0000888010037816 */ /* 0x001fca00000000ff */
[----:B------:R-:W-:-:S07]  /*128e0*/  IMAD R2, R3, R18, RZ ;  /* 0x0000001203027224 */ /* 0x000fce00078e02ff */
.L_x_525:
[----:B------:R-:W-:Y:S05]  /*128f0*/  BSYNC B1 ;  /* 0x0000000000017941 */ /* 0x000fea0003800000 */
.L_x_524:
[----:B0-----:R-:W-:Y:S01]  /*12900*/  @!P5 IMAD R3, R140, R17, R2 ;  /* 0x000000118c03d224 */ /* 0x001fe200078e0202 */
[----:B------:R-:W-:Y:S04]  /*12910*/  BSSY B1, `(.L_x_526) ;  /* 0x0000006000017945 */ /* 0x000fe80003800000 */
[----:B------:R0:W-:Y:S01]  /*12920*/  @!P5 STG.E.U8 desc[UR36][R6.64+0xe8], R3 ;  /* 0x0000e8030600d986 */ /* 0x0001e2000c101124 */
[----:B------:R-:W-:Y:S05]  /*12930*/  @P0 BRA `(.L_x_527) ;  /* 0x00000000000c0947 */ /* 0x000fea0003800000 */
[----:B------:R-:W0:Y:S02]  /*12940*/  LDG.E.U8 R16, desc[UR36][R4.64+0xe9] ;  /* 0x0000e92404107981 */ /* 0x000e24000c1e1100 */
[----:B0-----:R-:W-:-:S05]  /*12950*/  PRMT R3, R16, 0x8880, RZ ;  /* 0x0000888010037816 */ /* 0x001fca00000000ff */
[----:B------:R-:W-:-:S07]  /*12960*/  IMAD R2, R3, R18, RZ ;  /* 0x0000001203027224 */ /* 0x000fce00078e02ff */
.L_x_527:
[----:B------:R-:W-:Y:S05]  /*12970*/  BSYNC B1 ;  /* 0x0000000000017941 */ /* 0x000fea0003800000 */
.L_x_526:
        /* <DEDUP_REMOVED lines=11> */
.L_x_529:
[----:B------:R-:W-:Y:S05]  /*12a30*/  BSYNC B1 ;  /* 0x0000000000017941 */ /* 0x000fea0003800000 */
.L_x_528:
[----:B0-----:R-:W-:Y:S01]  /*12a40*/  @!P4 IMAD R3, R142, R17, R2 ;  /* 0x000000118e03c224 */ /* 0x001fe200078e0202 */
[----:B------:R-:W-:Y:S04]  /*12a50*/  BSSY B1, `(.L_x_530) ;  /* 0x0000006000017945 */ /* 0x000fe80003800000 */
[----:B------:R0:W-:Y:S01]  /*12a60*/  @!P4 STG.E.U8 desc[UR36][R8.64+0xe8], R3 ;  /* 0x0000e8030800c986 */ /* 0x0001e2000c101124 */
[----:B------:R-:W-:Y:S05]  /*12a70*/  @P3 BRA `(.L_x_531) ;  /* 0x00000000000c3947 */ /* 0x000fea0003800000 */
[----:B------:R-:W0:Y:S02]  /*12a80*/  LDG.E.U8 R16, desc[UR36][R22.64+0xe9] ;  /* 0x0000e92416107981 */ /* 0x000e24000c1e1100 */
[----:B0-----:R-:W-:-:S05]  /*12a90*/  PRMT R3, R16, 0x8880, RZ ;  /* 0x0000888010037816 */ /* 0x001fca00000000ff */
[----:B------:R-:W-:-:S07]  /*12aa0*/  IMAD R2, R3, R18, RZ ;  /* 0x0000001203027224 */ /* 0x000fce00078e02ff */
.L_x_531:
[----:B------:R-:W-:Y:S05]  /*12ab0*/  BSYNC B1 ;  /* 0x0000000000017941 */ /* 0x000fea0003800000 */
.L_x_530:
[----:B------:R-:W-:Y:S01]  /*12ac0*/  @!P3 IMAD R143, R143, R17, R2 ;  /* 0x000000118f8fb224 */ /* 0x000fe200078e0202 */
[----:B------:R-:W-:Y:S04]  /*12ad0*/  BSSY B1, `(.L_x_532) ;  /* 0x0000006000017945 */ /* 0x000fe80003800000 */
[----:B------:R0:W-:Y:S01]  /*12ae0*/  @!P3 STG.E.U8 desc[UR36][R8.64+0xe9], R143 ;  /* 0x0000e98f0800b986 */ /* 0x0001e2000c101124 */
[----:B------:R-:W-:Y:S05]  /*12af0*/  @P5 BRA `(.L_x_533) ;  /* 0x00000000000c5947 */ /* 0x000fea0003800000 */
[----:B------:R-:W0:Y:S02]  /*12b00*/  LDG.E.U8 R16, desc[UR36][R4.64+0xf0] ;  /* 0x0000f02404107981 */ /* 0x000e24000c1e1100 */
[----:B0-----:R-:W-:-:S05]  /*12b10*/  PRMT R3, R16, 0x8880, RZ ;  /* 0x0000888010037816 */ /* 0x001fca00000000ff */
[----:B------:R-:W-:-:S07]  /*12b20*/  IMAD R2, R3, R18, RZ ;  /* 0x0000001203027224 */ /* 0x000fce00078e02ff */
.L_x_533:
[----:B------:R-:W-:Y:S05]  /*12b30*/  BSYNC B1 ;  /* 0x0000000000017941 */ /* 0x000fea0003800000 */
.L_x_532:
[----:B0-----:R-:W-:Y:S01]  /*12b40*/  @!P5 IMAD R3, R144, R17, R2 ;  /* 0x000000119003d224 */ /* 0x001fe200078e0202 */
[----:B------:R-:W-:Y:S04]  /*12b50*/  BSSY B1, `(.L_x_534) ;  /* 0x0000006000017945 */ /* 0x000fe80003800000 */
[----:B------:R0:W-:Y:S01]  /*12b60*/  @!P5 STG.E.U8 desc[UR36][R6.64+0xf0], R3 ;  /* 0x0000f0030600d986 */ /* 0x0001e2000c101124 */
[----:B------:R-:W-:Y:S05]  /*12b70*/  @P0 BRA `(.L_x_535) ;  /* 0x00000000000c0947 */ /* 0x000fea0003800000 */
[----:B------:R-:W0:Y:S02]  /*12b80*/  LDG.E.U8 R16, desc[UR36][R4.64+0xf1] ;  /* 0x0000f12404107981 */ /* 0x000e24000c1e1100 */
[----:B0-----:R-:W-:-:S05]  /*12b90*/  PRMT R3, R16, 0x8880, RZ ;  /* 0x0000888010037816 */ /* 0x001fca00000000ff */
[----:B------:R-:W-:-:S07]  /*12ba0*/  IMAD R2, R3, R18, RZ ;  /* 0x0000001203027224 */ /* 0x000fce00078e02ff */
.L_x_535:
[----:B------:R-:W-:Y:S05]  /*12bb0*/  BSYNC B1 ;  /* 0x0000000000017941 */ /* 0x000fea0003800000 */
.L_x_534:
[C---:B------:R-:W-:Y:S01]  /*12bc0*/  ISETP.LT.OR P4, PT, R0.reuse, 0xf1, !P1 ;  /* 0x000000f10000780c */ /* 0x040fe20004f81670 */
[----:B------:R-:W-:Y:S01]  /*12bd0*/  @!P0 IMAD R145, R145, R17, R2 ;  /* 0x0000001191918224 */ /* 0x000fe200078e0202 */
[----:B------:R-:W-:Y:S01]  /*12be0*/  BSSY B1, `(.L_x_536) ;  /* 0x000000a000017945 */ /* 0x000fe20003800000 */
[C---:B------:R-:W-:Y:S02]  /*12bf0*/  ISETP.LT.OR P3, PT, R0.reuse, 0xf2, !P1 ;  /* 0x000000f20000780c */ /* 0x040fe40004f61670 */
        /* <DEDUP_REMOVED lines=8> */
.L_x_537:
[----:B------:R-:W-:Y:S05]  /*12c80*/  BSYNC B1 ;  /* 0x0000000000017941 */ /* 0x000fea0003800000 */
.L_x_536:
[----:B0-----:R-:W-:Y:S01]  /*12c90*/  @!P4 IMAD R3, R146, R17, R2 ;  /* 0x000000119203c224 */ /* 0x001fe200078e0202 */
[----:B------:R-:W-:Y:S04]  /*12ca0*/  BSSY B1, `(.L_x_538) ;  /* 0x0000006000017945 */ /* 0x000fe80003800000 */
[----:B------:R0:W-:Y:S01]  /*12cb0*/  @!P4 STG.E.U8 desc[UR36][R8.64+0xf0], R3 ;  /* 0x0000f0030800c986 */ /* 0x0001e2000c101124 */
[----:B------:R-:W-:Y:S05]  /*12cc0*/  @P3 BRA `(.L_x_539) ;  /* 0x00000000000c3947 */ /* 0x000fea0003800000 */
[----:B------:R-:W0:Y:S02]  /*12cd0*/  LDG.E.U8 R16, desc[UR36][R22.64+0xf1] ;  /* 0x0000f12416107981 */ /* 0x000e24000c1e1100 */
[----:B0-----:R-:W-:-:S05]  /*12ce0*/  PRMT R3, R16, 0x8880, RZ ;  /* 0x0000888010037816 */ /* 0x001fca00000000ff */
[----:B------:R-:W-:-:S07]  /*12cf0*/  IMAD R2, R3, R18, RZ ;  /* 0x0000001203027224 */ /* 0x000fce00078e02ff */
.L_x_539:
[----:B------:R-:W-:Y:S05]  /*12d00*/  BSYNC B1 ;  /* 0x0000000000017941 */ /* 0x000fea0003800000 */
.L_x_538:
[----:B------:R-:W-:Y:S01]  /*12d10*/  @!P3 IMAD R147, R147, R17, R2 ;  /* 0x000000119393b224 */ /* 0x000fe200078e0202 */
[----:B------:R-:W-:Y:S04]  /*12d20*/  BSSY B1, `(.L_x_540) ;  /* 0x0000006000017945 */ /* 0x000fe80003800000 */
[----:B------:R0:W-:Y:S01]  /*12d30*/  @!P3 STG.E.U8 desc[UR36][R8.64+0xf1], R147 ;  /* 0x0000f1930800b986 */ /* 0x0001e2000c101124 */
[----:B------:R-:W-:Y:S05]  /*12d40*/  @P0 BRA `(.L_x_541) ;  /* 0x00000000000c0947 */ /* 0x000fea0003800000 */
[----:B------:R-:W0:Y:S02]  /*12d50*/  LDG.E.U8 R16, desc[UR36][R4.64+0xf8] ;  /* 0x0000f82404107981 */ /* 0x000e24000c1e1100 */
[----:B0-----:R-:W-:-:S05]  /*12d60*/  PRMT R3, R16, 0x8880, RZ ;  /* 0x0000888010037816 */ /* 0x001fca00000000ff */
[----:B------:R-:W-:-:S07]  /*12d70*/  IMAD R2, R3, R18, RZ ;  /* 0x0000001203027224 */ /* 0x000fce00078e02ff */
.L_x_541:
[----:B------:R-:W-:Y:S05]  /*12d80*/  BSYNC B1 ;  /* 0x0000000000017941 */ /* 0x000fea0003800000 */
.L_x_540:
[----:B0-----:R-:W-:Y:S01]  /*12d90*/  @!P0 IMAD R3, R148, R17, R2 ;  /* 0x0000001194038224 */ /* 0x001fe200078e0202 */
[----:B------:R-:W-:Y:S04]  /*12da0*/  BSSY B1, `(.L_x_542) ;  /* 0x0000006000017945 */ /* 0x000fe80003800000 */
[----:B------:R0:W-:Y:S01]  /*12db0*/  @!P0 STG.E.U8 desc[UR36][R6.64+0xf8], R3 ;  /* 0x0000f80306008986 */ /* 0x0001e2000c101124 */
[----:B------:R-:W-:Y:S05]  /*12dc0*/  @P2 BRA `(.L_x_543) ;  /* 0x00000000000c2947 */ /* 0x000fea0003800000 */
[----:B------:R-:W0:Y:S02]  /*12dd0*/  LDG.E.U8 R16, desc[UR36][R4.64+0xf9] ;  /* 0x0000f92404107981 */ /* 0x000e24000c1e1100 */
[----:B0-----:R-:W-:-:S05]  /*12de0*/  PRMT R3, R16, 0x8880, RZ ;  /* 0x0000888010037816 */ /* 0x001fca00000000ff */
[----:B------:R-:W-:-:S07]  /*12df0*/  IMAD R2, R3, R18, RZ ;  /* 0x0000001203027224 */ /* 0x000fce00078e02ff */
.L_x_543:
[----:B------:R-:W-:Y:S05]  /*12e00*/  BSYNC B1 ;  /* 0x0000000000017941 */ /* 0x000fea0003800000 */
.L_x_542:
[----:B------:R-:W-:Y:S01]  /*12e10*/  @!P2 IMAD R149, R149, R17, R2 ;  /* 0x000000119595a224 */ /* 0x000fe200078e0202 */
[----:B------:R-:W-:Y:S04]  /*12e20*/  BSSY B1, `(.L_x_544) ;  /* 0x0000006000017945 */ /* 0x000fe80003800000 */
[----:B------:R0:W-:Y:S01]  /*12e30*/  @!P2 STG.E.U8 desc[UR36][R6.64+0xf9], R149 ;  /* 0x0000f9950600a986 */ /* 0x0001e2000c101124 */
[----:B------:R-:W-:Y:S05]  /*12e40*/  @P5 BRA `(.L_x_545) ;  /* 0x00000000000c5947 */ /* 0x000fea0003800000 */
[----:B------:R-:W0:Y:S02]  /*12e50*/  LDG.E.U8 R16, desc[UR36][R22.64+0xf8] ;  /* 0x0000f82416107981 */ /* 0x000e24000c1e1100 */
[----:B0-----:R-:W-:-:S05]  /*12e60*/  PRMT R3, R16, 0x8880, RZ ;  /* 0x0000888010037816 */ /* 0x001fca00000000ff */
[----:B------:R-:W-:-:S07]  /*12e70*/  IMAD R2, R3, R18, RZ ;  /* 0x0000001203027224 */ /* 0x000fce00078e02ff */
.L_x_545:
[----:B------:R-:W-:Y:S05]  /*12e80*/  BSYNC B1 ;  /* 0x0000000000017941 */ /* 0x000fea0003800000 */
.L_x_544:
[----:B0-----:R-:W-:Y:S01]  /*12e90*/  @!P5 IMAD R3, R150, R17, R2 ;  /* 0x000000119603d224 */ /* 0x001fe200078e0202 */
[----:B------:R-:W-:Y:S01]  /*12ea0*/  ISETP.LT.OR P1, PT, R0, 0xfa, !P1 ;  /* 0x000000fa0000780c */ /* 0x000fe20004f21670 */
[----:B------:R-:W-:Y:S03]  /*12eb0*/  BSSY B1, `(.L_x_546) ;  /* 0x0000006000017945 */ /* 0x000fe60003800000 */
[----:B------:R0:W-:Y:S09]  /*12ec0*/  @!P5 STG.E.U8 desc[UR36][R8.64+0xf8], R3 ;  /* 0x0000f8030800d986 */ /* 0x0001f2000c101124 */
[----:B------:R-:W-:Y:S05]  /*12ed0*/  @P1 BRA `(.L_x_547) ;  /* 0x00000000000c1947 */ /* 0x000fea0003800000 */
[----:B------:R-:W0:Y:S02]  /*12ee0*/  LDG.E.U8 R16, desc[UR36][R22.64+0xf9] ;  /* 0x0000f92416107981 */ /* 0x000e24000c1e1100 */
[----:B0-----:R-:W-:-:S05]  /*12ef0*/  PRMT R3, R16, 0x8880, RZ ;  /* 0x0000888010037816 */ /* 0x001fca00000000ff */
[----:B------:R-:W-:-:S07]  /*12f00*/  IMAD R2, R3, R18, RZ ;  /* 0x0000001203027224 */ /* 0x000fce00078e02ff */
.L_x_547:
[----:B------:R-:W-:Y:S05]  /*12f10*/  BSYNC B1 ;  /* 0x0000000000017941 */ /* 0x000fea0003800000 */
.L_x_546:
[----:B------:R-:W-:Y:S01]  /*12f20*/  IMAD R151, R151, R17, R2 ;  /* 0x0000001197977224 */ /* 0x000fe200078e0202 */
[----:B------:R-:W-:Y:S06]  /*12f30*/  @P1 BRA `(.L_x_548) ;  /* 0x0000003800181947 */ /* 0x000fec0003800000 */
[----:B------:R0:W-:Y:S01]  /*12f40*/  STG.E.U8 desc[UR36][R8.64+0xf9], R151 ;  /* 0x0000f99708007986 */ /* 0x0001e2000c101124 */
[----:B------:R-:W-:Y:S05]  /*12f50*/  BRA `(.L_x_548) ;  /* 0x0000003800107947 */ /* 0x000fea0003800000 */
.L_x_35:
[----:B------:R-:W2:Y:S04]  /*12f60*/  LDL.LU R2, [R1] ;  /* 0x0000000001027983 */ /* 0x000ea80000300800 */
[----:B------:R-:W3:Y:S04]  /*12f70*/  LDL.LU R3, [R1+0x14] ;  /* 0x0000140001037983 */ /* 0x000ee80000300800 */
[----:B------:R-:W4:Y:S04]  /*12f80*/  LDL.LU R13, [R1+0x94] ;  /* 0x00009400010d7983 */ /* 0x000f280000300800 */
[----:B------:R-:W5:Y:S04]  /*12f90*/  LDL.LU R15, [R1+0x98] ;  /* 0x00009800010f7983 */ /* 0x000f680000300800 */
        /* <DEDUP_REMOVED lines=61> */
[----:B------:R-:W5:Y:S01]  /*13370*/  LDL.LU R176, [R1+0x194] ;  /* 0x0001940001b07983 */ /* 0x000f620000300800 */
[----:B------:R-:W-:-:S03]  /*13380*/  ISETP.GE.AND P2, PT, R154, 0x1, PT ;  /* 0x000000019a00780c */ /* 0x000fc60003f46270 */
[----:B------:R-:W5:Y:S04]  /*13390*/  LDL.LU R175, [R1+0x198] ;  /* 0x0001980001af7983 */ /* 0x000f680000300800 */
[----:B------:R-:W5:Y:S04]  /*133a0*/  LDL.LU R174, [R1+0x19c] ;  /* 0x00019c0001ae7983 */ /* 0x000f680000300800 */
[----:B------:R-:W5:Y:S04]  /*133b0*/  LDL.LU R173, [R1+0x1a0] ;  /* 0x0001a00001ad7983 */ /* 0x000f680000300800 */
[----:B------:R-:W5:Y:S01]  /*133c0*/  LDL.LU R172, [R1+0x1a4] ;  /* 0x0001a40001ac7983 */ /* 0x000f620000300800 */
[----:B------:R-:W-:-:S03]  /*133d0*/  ISETP.LT.OR P0, PT, R0, 0x1, !P2 ;  /* 0x000000010000780c */ /* 0x000fc60005701670 */
        /* <DEDUP_REMOVED lines=13> */
[----:B--2---:R-:W-:-:S03]  /*134b0*/  @!P0 IMAD R2, R2, R17, RZ ;  /* 0x0000001102028224 */ /* 0x004fc600078e02ff */
        /* <DEDUP_REMOVED lines=9> */
[----:B------:R0:W-:Y:S04]  /*13550*/  @!P0 STG.E.U8 desc[UR36][R4.64], R2 ;  /* 0x0000000204008986 */ /* 0x0001e8000c101124 */
[----:B0-----:R-:W3:Y:S01]  /*13560*/  LDL.LU R2, [R1+0x4] ;  /* 0x0000040001027983 */ /* 0x001ee20000300800 */
[----:B------:R-:W-:-:S02]  /*13570*/  ISETP.LT.OR P0, PT, R0, 0x2, !P2 ;  /* 0x000000020000780c */ /* 0x000fc40005701670 */
[----:B------:R-:W-:-:S11]  /*13580*/  ISETP.GE.AND P1, PT, R154, 0x9, PT ;  /* 0x000000099a00780c */ /* 0x000fd60003f26270 */
[----:B---3--:R-:W-:-:S05]  /*13590*/  @!P0 IMAD R2, R2, R17, RZ ;  /* 0x0000001102028224 */ /* 0x008fca00078e02ff */
[----:B------:R0:W-:Y:S04]  /*135a0*/  @!P0 STG.E.U8 desc[UR36][R4.64+0x1], R2 ;  /* 0x0000010204008986 */ /* 0x0001e8000c101124 */
[----:B0-----:R-:W3:Y:S01]  /*135b0*/  LDL.LU R2, [R1+0x8] ;  /* 0x0000080001027983 */ /* 0x001ee20000300800 */
[----:B------:R-:W-:-:S13]  /*135c0*/  ISETP.LT.OR P0, PT, R0, 0x1, !P1 ;  /* 0x000000010000780c */ /* 0x000fda0004f01670 */
[----:B---3--:R-:W-:-:S05]  /*135d0*/  @!P0 IMAD R2, R2, R17, RZ ;  /* 0x0000001102028224 */ /* 0x008fca00078e02ff */
[----:B------:R0:W-:Y:S04]  /*135e0*/  @!P0 STG.E.U8 desc[UR36][R10.64], R2 ;  /* 0x000000020a008986 */ /* 0x0001e8000c101124 */
[----:B0-----:R-:W3:Y:S01]  /*135f0*/  LDL.LU R2, [R1+0xc] ;  /* 0x00000c0001027983 */ /* 0x001ee20000300800 */
[C---:B------:R-:W-:Y:S02]  /*13600*/  ISETP.LT.OR P0, PT, R0.reuse, 0x2, !P1 ;  /* 0x000000020000780c */ /* 0x040fe40004f01670 */
[C---:B------:R-:W-:Y:S02]  /*13610*/  ISETP.LT.OR P4, PT, R0.reuse, 0x9, !P2 ;  /* 0x000000090000780c */ /* 0x040fe40005781670 */
[C---:B------:R-:W-:Y:S02]  /*13620*/  ISETP.LT.OR P3, PT, R0.reuse, 0xa, !P2 ;  /* 0x0000000a0000780c */ /* 0x040fe40005761670 */
[----:B------:R-:W-:-:S07]  /*13630*/  ISETP.LT.OR P5, PT, R0, 0x9, !P1 ;  /* 0x000000090000780c */ /* 0x000fce0004fa1670 */
[----:B---3--:R-:W-:-:S05]  /*13640*/  @!P0 IMAD R2, R2, R17, RZ ;  /* 0x0000001102028224 */ /* 0x008fca00078e02ff */
[----:B------:R0:W-:Y:S04]  /*13650*/  @!P0 STG.E.U8 desc[UR36][R10.64+0x1], R2 ;  /* 0x000001020a008986 */ /* 0x0001e8000c101124 */
[----:B0-----:R-:W3:Y:S01]  /*13660*/  LDL.LU R2, [R1+0x10] ;  /* 0x0000100001027983 */ /* 0x001ee20000300800 */
[-C--:B------:R-:W-:Y:S01]  /*13670*/  @!P3 IMAD R3, R3, R17.reuse, RZ ;  /* 0x000000110303b224 */ /* 0x080fe200078e02ff */
[----:B------:R-:W-:Y:S01]  /*13680*/  ISETP.LT.OR P0, PT, R0, 0xa, !P1 ;  /* 0x0000000a0000780c */ /* 0x000fe20004f01670 */
[----:B---3--:R-:W-:-:S05]  /*13690*/  @!P4 IMAD R2, R2, R17, RZ ;  /* 0x000000110202c224 */ /* 0x008fca00078e02ff */
[----:B------:R0:W-:Y:S04]  /*136a0*/  @!P4 STG.E.U8 desc[UR36][R4.64+0x8], R2 ;  /* 0x000008020400c986 */ /* 0x0001e8000c101124 */
[----:B0-----:R-:W3:Y:S01]  /*136b0*/  LDL.LU R2, [R1+0x18] ;  /* 0x0000180001027983 */ /* 0x001ee20000300800 */
[----:B------:R-:W-:-:S03]  /*136c0*/  ISETP.LT.OR P4, PT, R0, 0x11, !P2 ;  /* 0x000000110000780c */ /* 0x000fc60005781670 */
[----:B------:R0:W-:Y:S04]  /*136d0*/  @!P3 STG.E.U8 desc[UR36][R4.64+0x9], R3 ;  /* 0x000009030400b986 */ /* 0x0001e8000c101124 */
[----:B0-----:R-:W4:Y:S01]  /*136e0*/  LDL.LU R3, [R1+0x24] ;  /* 0x0000240001037983 */ /* 0x001f220000300800 */
[----:B---3--:R-:W-:-:S05]  /*136f0*/  @!P5 IMAD R2, R2, R17, RZ ;  /* 0x000000110202d224 */ /* 0x008fca00078e02ff */
[----:B------:R0:W-:Y:S04]  /*13700*/  @!P5 STG.E.U8 desc[UR36][R10.64+0x8], R2 ;  /* 0x000008020a00d986 */ /* 0x0001e8000c101124 */
[----:B0-----:R-:W3:Y:S02]  /*13710*/  LDL.LU R2, [R1+0x1c] ;  /* 0x00001c0001027983 */ /* 0x001ee40000300800 */
[----:B---3--:R-:W-:-:S05]  /*13720*/  @!P0 IMAD R2, R2, R17, RZ ;  /* 0x0000001102028224 */ /* 0x008fca00078e02ff */
[----:B------:R0:W-:Y:S04]  /*13730*/  @!P0 STG.E.U8 desc[UR36][R10.64+0x9], R2 ;  /* 0x000009020a008986 */ /* 0x0001e8000c101124 */
[----:B0-----:R-:W3:Y:S01]  /*13740*/  LDL.LU R2, [R1+0x20] ;  /* 0x0000200001027983 */ /* 0x001ee20000300800 */
[C---:B------:R-:W-:Y:S02]  /*13750*/  ISETP.LT.OR P3, PT, R0.reuse, 0x12, !P2 ;  /* 0x000000120000780c */ /* 0x040fe40005761670 */
[----:B------:R-:W-:Y:S01]  /*13760*/  ISETP.LT.OR P5, PT, R0, 0x11, !P1 ;  /* 0x000000110000780c */ /* 0x000fe20004fa1670 */
[----:B---3--:R-:W-:-:S05]  /*13770*/  @!P4 IMAD R2, R2, R17, RZ ;  /* 0x000000110202c224 */ /* 0x008fca00078e02ff */
[----:B------:R0:W-:Y:S04]  /*13780*/  @!P4 STG.E.U8 desc[UR36][R4.64+0x10], R2 ;  /* 0x000010020400c986 */ /* 0x0001e8000c101124 */
[----:B0-----:R-:W3:Y:S01]  /*13790*/  LDL.LU R2, [R1+0x28] ;  /* 0x0000280001027983 */ /* 0x001ee20000300800 */
[----:B----4-:R-:W-:-:S05]  /*137a0*/  @!P3 IMAD R3, R3, R17, RZ ;  /* 0x000000110303b224 */ /* 0x010fca00078e02ff */
[----:B------:R0:W-:Y:S04]  /*137b0*/  @!P3 STG.E.U8 desc[UR36][R4.64+0x11], R3 ;  /* 0x000011030400b986 */ /* 0x0001e8000c101124 */
[----:B0-----:R-:W4:Y:S01]  /*137c0*/  LDL.LU R3, [R1+0x34] ;  /* 0x0000340001037983 */ /* 0x001f220000300800 */
[----:B---3--:R-:W-:-:S05]  /*137d0*/  @!P5 IMAD R2, R2, R17, RZ ;  /* 0x000000110202d224 */ /* 0x008fca00078e02ff */
[----:B------:R0:W-:Y:S04]  /*137e0*/  @!P5 STG.E.U8 desc[UR36][R10.64+0x10], R2 ;  /* 0x000010020a00d986 */ /* 0x0001e8000c101124 */
[----:B0-----:R-:W3:Y:S01]  /*137f0*/  LDL.LU R2, [R1+0x2c] ;  /* 0x00002c0001027983 */ /* 0x001ee20000300800 */
[C---:B------:R-:W-:Y:S02]  /*13800*/  ISETP.LT.OR P0, PT, R0.reuse, 0x12, !P1 ;  /* 0x000000120000780c */ /* 0x040fe40004f01670 */
[----:B------:R-:W-:-:S11]  /*13810*/  ISETP.LT.OR P4, PT, R0, 0x19, !P2 ;  /* 0x000000190000780c */ /* 0x000fd60005781670 */
        /* <DEDUP_REMOVED lines=35> */
[----:B------:R-:W-:-:S13]  /*13a50*/  ISETP.LT.OR P5, PT, R0, 0x2a, !P2 ;  /* 0x0000002a0000780c */ /* 0x000fda00057a1670 */
[----:B----4-:R-:W-:-:S05]  /*13a60*/  @!P5 IMAD R3, R3, R17, RZ ;  /* 0x000000110303d224 */ /* 0x010fca00078e02ff */
[----:B------:R-:W-:Y:S01]  /*13a70*/  @!P5 STG.E.U8 desc[UR36][R4.64+0x29], R3 ;  /* 0x000029030400d986 */ /* 0x000fe2000c101124 */
[----:B---3--:R-:W-:-:S05]  /*13a80*/  @!P4 IMAD R2, R2, R17, RZ ;  /* 0x000000110202c224 */ /* 0x008fca00078e02ff */
[----:B------:R0:W-:Y:S04]  /*13a90*/  @!P4 STG.E.U8 desc[UR36][R4.64+0x28], R2 ;  /* 0x000028020400c986 */ /* 0x0001e8000c101124 */
[----:B0-----:R-:W3:Y:S04]  /*13aa0*/  LDL.LU R2, [R1+0x58] ;  /* 0x0000580001027983 */ /* 0x001ee80000300800 */
[----:B------:R-:W4:Y:S01]  /*13ab0*/  LDL.LU R3, [R1+0x5c] ;  /* 0x00005c0001037983 */ /* 0x000f220000300800 */
[C---:B------:R-:W-:Y:S02]  /*13ac0*/  ISETP.LT.OR P0, PT, R0.reuse, 0x29, !P1 ;  /* 0x000000290000780c */ /* 0x040fe40004f01670 */
[----:B------:R-:W-:-:S11]  /*13ad0*/  ISETP.LT.OR P3, PT, R0, 0x2a, !P1 ;  /* 0x0000002a0000780c */ /* 0x000fd60004f61670 */
[----:B---3--:R-:W-:-:S05]  /*13ae0*/  @!P0 IMAD R2, R2, R17, RZ ;  /* 0x0000001102028224 */ /* 0x008fca00078e02ff */
[----:B------:R0:W-:Y:S04]  /*13af0*/  @!P0 STG.E.U8 desc[UR36][R10.64+0x28], R2 ;  /* 0x000028020a008986 */ /* 0x0001e8000c101124 */
[----:B0-----:R-:W3:Y:S01]  /*13b00*/  LDL.LU R2, [R1+0x60] ;  /* 0x0000600001027983 */ /* 0x001ee20000300800 */
[----:B----4-:R-:W-:-:S05]  /*13b10*/  @!P3 IMAD R3, R3, R17, RZ ;  /* 0x000000110303b224 */ /* 0x010fca00078e02ff */
[----:B------:R0:W-:Y:S04]  /*13b20*/  @!P3 STG.E.U8 desc[UR36][R10.64+0x29], R3 ;  /* 0x000029030a00b986 */ /* 0x0001e8000c101124 */
[----:B0-----:R-:W4:Y:S01]  /*13b30*/  LDL.LU R3, [R1+0x64] ;  /* 0x0000640001037983 */ /* 0x001f220000300800 */
        /* <DEDUP_REMOVED lines=49> */
[C---:B------:R-:W-:Y:S02]  /*13e50*/  ISETP.LT.OR P5, PT, R0.reuse, 0x4a, !P2 ;  /* 0x0000004a0000780c */ /* 0x040fe400057a1670 */
[C---:B------:R-:W-:Y:S02]  /*13e60*/  ISETP.LT.OR P0, PT, R0.reuse, 0x49, !P1 ;  /* 0x000000490000780c */ /* 0x040fe40004f01670 */
[----:B------:R-:W-:-:S09]  /*13e70*/  ISETP.LT.OR P3, PT, R0, 0x4a, !P1 ;  /* 0x0000004a0000780c */ /* 0x000fd20004f61670 */
[-C--:B------:R-:W-:Y:S02]  /*13e80*/  @!P5 IMAD R13, R13, R17.reuse, RZ ;  /* 0x000000110d0dd224 */ /* 0x080fe400078e02ff */
[-C--:B-----5:R-:W-:Y:S02]  /*13e90*/  @!P0 IMAD R15, R15, R17.reuse, RZ ;  /* 0x000000110f0f8224 */ /* 0x0a0fe400078e02ff */
[----:B------:R-:W-:Y:S01]  /*13ea0*/  @!P3 IMAD R21, R21, R17, RZ ;  /* 0x000000111515b224 */ /* 0x000fe200078e02ff */
[----:B------:R0:W-:Y:S01]  /*13eb0*/  @!P5 STG.E.U8 desc[UR36][R4.64+0x49], R13 ;  /* 0x0000490d0400d986 */ /* 0x0001e2000c101124 */
[----:B------:R-:W-:-:S13]  /*13ec0*/  ISETP.LT.OR P5, PT, R0, 0x52, !P2 ;  /* 0x000000520000780c */ /* 0x000fda00057a1670 */
[-C--:B------:R-:W-:Y:S02]  /*13ed0*/  @!P5 IMAD R23, R23, R17.reuse, RZ ;  /* 0x000000111717d224 */ /* 0x080fe400078e02ff */
[----:B---3--:R-:W-:-:S05]  /*13ee0*/  @!P4 IMAD R2, R2, R17, RZ ;  /* 0x000000110202c224 */ /* 0x008fca00078e02ff */
[----:B------:R-:W-:Y:S01]  /*13ef0*/  @!P4 STG.E.U8 desc[UR36][R4.64+0x48], R2 ;  /* 0x000048020400c986 */ /* 0x000fe2000c101124 */
[----:B------:R-:W-:-:S03]  /*13f00*/  ISETP.LT.OR P4, PT, R0, 0x51, !P2 ;  /* 0x000000510000780c */ /* 0x000fc60005781670 */
[----:B------:R1:W-:Y:S01]  /*13f10*/  @!P0 STG.E.U8 desc[UR36][R10.64+0x48], R15 ;  /* 0x0000480f0a008986 */ /* 0x0003e2000c101124 */
[----:B------:R-:W-:-:S03]  /*13f20*/  ISETP.LT.OR P0, PT, R0, 0x51, !P1 ;  /* 0x000000510000780c */ /* 0x000fc60004f01670 */
[----:B------:R3:W-:Y:S01]  /*13f30*/  @!P3 STG.E.U8 desc[UR36][R10.64+0x49], R21 ;  /* 0x000049150a00b986 */ /* 0x0007e2000c101124 */
[----:B------:R-:W-:-:S05]  /*13f40*/  ISETP.LT.OR P3, PT, R0, 0x52, !P1 ;  /* 0x000000520000780c */ /* 0x000fca0004f61670 */
[----:B----4-:R-:W-:-:S05]  /*13f50*/  @!P4 IMAD R3, R3, R17, RZ ;  /* 0x000000110303c224 */ /* 0x010fca00078e02ff */
[----:B------:R4:W-:Y:S01]  /*13f60*/  @!P4 STG.E.U8 desc[UR36][R4.64+0x50], R3 ;  /* 0x000050030400c986 */ /* 0x0009e2000c101124 */
[----:B------:R-:W-:Y:S01]  /*13f70*/  ISETP.LT.OR P4, PT, R0, 0x59, !P2 ;  /* 0x000000590000780c */ /* 0x000fe20005781670 */
[-C--:B0-----:R-:W-:Y:S02]  /*13f80*/  @!P0 IMAD R13, R235, R17.reuse, RZ ;  /* 0x00000011eb0d8224 */ /* 0x081fe400078e02ff */
[----:B------:R0:W-:Y:S01]  /*13f90*/  @!P5 STG.E.U8 desc[UR36][R4.64+0x51], R23 ;  /* 0x000051170400d986 */ /* 0x0001e2000c101124 */
[----:B-1----:R-:W-:Y:S01]  /*13fa0*/  @!P3 IMAD R15, R234, R17, RZ ;  /* 0x00000011ea0fb224 */ /* 0x002fe200078e02ff */
[C---:B------:R-:W-:Y:S02]  /*13fb0*/  ISETP.LT.OR P5, PT, R0.reuse, 0x5a, !P2 ;  /* 0x0000005a0000780c */ /* 0x040fe400057a1670 */
[----:B------:R1:W-:Y:S01]  /*13fc0*/  @!P0 STG.E.U8 desc[UR36][R10.64+0x50], R13 ;  /* 0x0000500d0a008986 */ /* 0x0003e2000c101124 */
[----:B------:R-:W-:-:S05]  /*13fd0*/  ISETP.LT.OR P0, PT, R0, 0x59, !P1 ;  /* 0x000000590000780c */ /* 0x000fca0004f01670 */
[----:B---3--:R-:W-:Y:S01]  /*13fe0*/  @!P4 IMAD R21, R233, R17, RZ ;  /* 0x00000011e915c224 */ /* 0x008fe200078e02ff */
[----:B------:R3:W-:Y:S01]  /*13ff0*/  @!P3 STG.E.U8 desc[UR36][R10.64+0x51], R15 ;  /* 0x0000510f0a00b986 */ /* 0x0007e2000c101124 */
[----:B------:R-:W-:-:S03]  /*14000*/  ISETP.LT.OR P3, PT, R0, 0x5a, !P1 ;  /* 0x0000005a0000780c */ /* 0x000fc60004f61670 */
[----:B------:R5:W-:Y:S01]  /*14010*/  @!P4 STG.E.U8 desc[UR36][R4.64+0x58], R21 ;  /* 0x000058150400c986 */ /* 0x000be2000c101124 */
[----:B------:R-:W-:Y:S01]  /*14020*/  ISETP.LT.OR P4, PT, R0, 0x61, !P2 ;  /* 0x000000610000780c */ /* 0x000fe20005781670 */
[-C--:B----4-:R-:W-:Y:S02]  /*14030*/  @!P5 IMAD R3, R232, R17.reuse, RZ ;  /* 0x00000011e803d224 */ /* 0x090fe400078e02ff */
[----:B0-----:R-:W-:-:S03]  /*14040*/  @!P0 IMAD R23, R231, R17, RZ ;  /* 0x00000011e7178224 */ /* 0x001fc600078e02ff */
[----:B------:R0:W-:Y:S01]  /*14050*/  @!P5 STG.E.U8 desc[UR36][R4.64+0x59], R3 ;  /* 0x000059030400d986 */ /* 0x0001e2000c101124 */
[----:B------:R-:W-:Y:S02]  /*14060*/  ISETP.LT.OR P5, PT, R0, 0x62, !P2 ;  /* 0x000000620000780c */ /* 0x000fe400057a1670 */
[-C--:B-1----:R-:W-:Y:S01]  /*14070*/  @!P3 IMAD R13, R230, R17.reuse, RZ ;  /* 0x00000011e60db224 */ /* 0x082fe200078e02ff */
[----:B------:R1:W-:Y:S01]  /*14080*/  @!P0 STG.E.U8 desc[UR36][R10.64+0x58], R23 ;  /* 0x000058170a008986 */ /* 0x0003e2000c101124 */
[C---:B------:R-:W-:Y:S02]  /*14090*/  ISETP.LT.OR P0, PT, R0.reuse, 0x61, !P1 ;  /* 0x000000610000780c */ /* 0x040fe40004f01670 */
[----:B---3--:R-:W-:Y:S01]  /*140a0*/  @!P4 IMAD R15, R229, R17, RZ ;  /* 0x00000011e50fc224 */ /* 0x008fe200078e02ff */
[----:B------:R3:W-:Y:S01]  /*140b0*/  @!P3 STG.E.U8 desc[UR36][R10.64+0x59], R13 ;  /* 0x0000590d0a00b986 */ /* 0x0007e2000c101124 */
[----:B------:R-:W-:-:S03]  /*140c0*/  ISETP.LT.OR P3, PT, R0, 0x62, !P1 ;  /* 0x000000620000780c */ /* 0x000fc60004f61670 */
[----:B------:R4:W-:Y:S01]  /*140d0*/  @!P4 STG.E.U8 desc[UR36][R4.64+0x60], R15 ;  /* 0x0000600f0400c986 */ /* 0x0009e2000c101124 */
[----:B------:R-:W-:Y:S01]  /*140e0*/  ISETP.LT.OR P4, PT, R0, 0x69, !P2 ;  /* 0x000000690000780c */ /* 0x000fe20005781670 */
[----:B-----5:R-:W-:-:S04]  /*140f0*/  @!P5 IMAD R21, R228, R17, RZ ;  /* 0x00000011e415d224 */ /* 0x020fc800078e02ff */
[-C--:B0-----:R-:W-:Y:S01]  /*14100*/  @!P0 IMAD R3, R227, R17.reuse, RZ ;  /* 0x00000011e3038224 */ /* 0x081fe200078e02ff */
        /* <DEDUP_REMOVED lines=10> */
[----:B----4-:R-:W-:-:S04]  /*141b0*/  @!P5 IMAD R15, R224, R17, RZ ;  /* 0x00000011e00fd224 */ /* 0x010fc800078e02ff */
        /* <DEDUP_REMOVED lines=195> */
[-C--:B--2---:R-:W-:Y:S01]  /*14df0*/  @!P3 IMAD R21, R158, R17.reuse, RZ ;  /* 0x000000119e15b224 */ /* 0x084fe200078e02ff */
[----:B------:R2:W-:Y:S01]  /*14e00*/  @!P0 STG.E.U8 desc[UR36][R10.64+0xe8], R15 ;  /* 0x0000e80f0a008986 */ /* 0x0005e2000c101124 */
[C---:B------:R-:W-:Y:S02]  /*14e10*/  ISETP.LT.OR P0, PT, R0.reuse, 0xf1, !P1 ;  /* 0x000000f10000780c */ /* 0x040fe40004f01670 */
[----:B-1----:R-:W-:Y:S01]  /*14e20*/  @!P4 IMAD R3, R157, R17, RZ ;  /* 0x000000119d03c224 */ /* 0x002fe200078e02ff */
[----:B------:R1:W-:Y:S01]  /*14e30*/  @!P3 STG.E.U8 desc[UR36][R10.64+0xe9], R21 ;  /* 0x0000e9150a00b986 */ /* 0x0003e2000c101124 */
[----:B------:R-:W-:-:S03]  /*14e40*/  ISETP.LT.OR P3, PT, R0, 0xf2, !P1 ;  /* 0x000000f20000780c */ /* 0x000fc60004f61670 */
[----:B------:R4:W-:Y:S01]  /*14e50*/  @!P4 STG.E.U8 desc[UR36][R4.64+0xf0], R3 ;  /* 0x0000f0030400c986 */ /* 0x0009e2000c101124 */
[----:B------:R-:W-:Y:S01]  /*14e60*/  ISETP.LT.OR P4, PT, R0, 0xf9, !P2 ;  /* 0x000000f90000780c */ /* 0x000fe20005781670 */
[----:B---3--:R-:W-:-:S04]  /*14e70*/  @!P5 IMAD R23, R156, R17, RZ ;  /* 0x000000119c17d224 */ /* 0x008fc800078e02ff */
[-C--:B0-----:R-:W-:Y:S01]  /*14e80*/  @!P0 IMAD R13, R153, R17.reuse, RZ ;  /* 0x00000011990d8224 */ /* 0x081fe200078e02ff */
[----:B------:R0:W-:Y:S01]  /*14e90*/  @!P5 STG.E.U8 desc[UR36][R4.64+0xf1], R23 ;  /* 0x0000f1170400d986 */ /* 0x0001e2000c101124 */
[----:B------:R-:W-:Y:S02]  /*14ea0*/  ISETP.LT.OR P2, PT, R0, 0xfa, !P2 ;  /* 0x000000fa0000780c */ /* 0x000fe40005741670 */
[-C--:B--2---:R-:W-:Y:S01]  /*14eb0*/  @!P3 IMAD R15, R152, R17.reuse, RZ ;  /* 0x00000011980fb224 */ /* 0x084fe200078e02ff */
[----:B------:R2:W-:Y:S01]  /*14ec0*/  @!P0 STG.E.U8 desc[UR36][R10.64+0xf0], R13 ;  /* 0x0000f00d0a008986 */ /* 0x0005e2000c101124 */
[----:B------:R-:W-:Y:S02]  /*14ed0*/  ISETP.GE.AND P0, PT, R154, 0x81, PT ;  /* 0x000000819a00780c */ /* 0x000fe40003f06270 */
[----:B-1----:R-:W-:Y:S01]  /*14ee0*/  @!P4 IMAD R21, R22, R17, RZ ;  /* 0x000000111615c224 */ /* 0x002fe200078e02ff */
[C---:B------:R-:W-:Y:S01]  /*14ef0*/  ISETP.LT.OR P5, PT, R0.reuse, 0xf9, !P1 ;  /* 0x000000f90000780c */ /* 0x040fe20004fa1670 */
[----:B------:R1:W-:Y:S01]  /*14f00*/  @!P3 STG.E.U8 desc[UR36][R10.64+0xf1], R15 ;  /* 0x0000f10f0a00b986 */ /* 0x0003e2000c101124 */
[----:B------:R-:W-:-:S02]  /*14f10*/  ISETP.LT.OR P1, PT, R0, 0xfa, !P1 ;  /* 0x000000fa0000780c */ /* 0x000fc40004f21670 */
[C---:B------:R-:W-:Y:S01]  /*14f20*/  ISETP.LT.OR P3, PT, R0.reuse, 0x1, !P0 ;  /* 0x000000010000780c */ /* 0x040fe20004761670 */
[----:B------:R-:W-:Y:S01]  /*14f30*/  @!P4 STG.E.U8 desc[UR36][R4.64+0xf8], R21 ;  /* 0x0000f8150400c986 */ /* 0x000fe2000c101124 */
[----:B------:R-:W-:Y:S01]  /*14f40*/  ISETP.LT.OR P4, PT, R0, 0x2, !P0 ;  /* 0x000000020000780c */ /* 0x000fe20004781670 */
[----:B----4-:R-:W-:-:S05]  /*14f50*/  @!P2 IMAD R3, R20, R17, RZ ;  /* 0x000000111403a224 */ /* 0x010fca00078e02ff */
[----:B------:R3:W-:Y:S01]  /*14f60*/  @!P2 STG.E.U8 desc[UR36][R4.64+0xf9], R3 ;  /* 0x0000f9030400a986 */ /* 0x0007e2000c101124 */
[-C--:B0-----:R-:W-:Y:S02]  /*14f70*/  @!P5 IMAD R23, R14, R17.reuse, RZ ;  /* 0x000000110e17d224 */ /* 0x081fe400078e02ff */
[-C--:B--2---:R-:W-:Y:S01]  /*14f80*/  @!P1 IMAD R13, R12, R17.reuse, RZ ;  /* 0x000000110c0d9224 */ /* 0x084fe200078e02ff */
[----:B------:R-:W-:Y:S01]  /*14f90*/  ISETP.GE.AND P2, PT, R154, 0x89, PT ;  /* 0x000000899a00780c */ /* 0x000fe20003f46270 */
[-C--:B-1----:R-:W-:Y:S02]  /*14fa0*/  @!P3 IMAD R15, R24, R17.reuse, RZ ;  /* 0x00000011180fb224 */ /* 0x082fe400078e02ff */
[----:B------:R-:W-:Y:S01]  /*14fb0*/  @!P4 IMAD R25, R25, R17, RZ ;  /* 0x000000111919c224 */ /* 0x000fe200078e02ff */
[----:B------:R-:W-:Y:S01]  /*14fc0*/  @!P5 STG.E.U8 desc[UR36][R10.64+0xf8], R23 ;  /* 0x0000f8170a00d986 */ /* 0x000fe2000c101124 */
[----:B------:R-:W-:-:S03]  /*14fd0*/  ISETP.LT.OR P5, PT, R0, 0x1, !P2 ;  /* 0x000000010000780c */ /* 0x000fc600057a1670 */
[----:B------:R-:W-:Y:S01]  /*14fe0*/  @!P1 STG.E.U8 desc[UR36][R10.64+0xf9], R13 ;  /* 0x0000f90d0a009986 */ /* 0x000fe2000c101124 */
[----:B------:R-:W-:-:S03]  /*14ff0*/  ISETP.LT.OR P1, PT, R0, 0x2, !P2 ;  /* 0x000000020000780c */ /* 0x000fc60005721670 */
[----:B------:R-:W-:Y:S01]  /*15000*/  @!P3 STG.E.U8 desc[UR36][R6.64], R15 ;  /* 0x0000000f0600b986 */ /* 0x000fe2000c101124 */
[----:B------:R-:W-:-:S03]  /*15010*/  ISETP.LT.OR P3, PT, R0, 0x9, !P0 ;  /* 0x000000090000780c */ /* 0x000fc60004761670 */
[----:B------:R-:W-:Y:S01]  /*15020*/  @!P4 STG.E.U8 desc[UR36][R6.64+0x1], R25 ;  /* 0x000001190600c986 */ /* 0x000fe2000c101124 */
[----:B------:R-:W-:Y:S01]  /*15030*/  ISETP.LT.OR P4, PT, R0, 0xa, !P0 ;  /* 0x0000000a0000780c */ /* 0x000fe20004781670 */
[----:B---3--:R-:W-:-:S04]  /*15040*/  @!P5 IMAD R3, R26, R17, RZ ;  /* 0x000000111a03d224 */ /* 0x008fc800078e02ff */
[----:B------:R-:W-:-:S04]  /*15050*/  @!P1 IMAD R27, R27, R17, RZ ;  /* 0x000000111b1b9224 */ /* 0x000fc800078e02ff */
[-C--:B------:R-:W-:Y:S01]  /*15060*/  @!P3 IMAD R5, R28, R17.reuse, RZ ;  /* 0x000000111c05b224 */ /* 0x080fe200078e02ff */
[----:B------:R0:W-:Y:S03]  /*15070*/  @!P5 STG.E.U8 desc[UR36][R8.64], R3 ;  /* 0x000000030800d986 */ /* 0x0001e6000c101124 */
[----:B------:R-:W-:Y:S01]  /*15080*/  @!P4 IMAD R29, R29, R17, RZ ;  /* 0x000000111d1dc224 */ /* 0x000fe200078e02ff */
[----:B------:R-:W-:Y:S01]  /*15090*/  @!P1 STG.E.U8 desc[UR36][R8.64+0x1], R27 ;  /* 0x0000011b08009986 */ /* 0x000fe2000c101124 */
[C---:B------:R-:W-:Y:S02]  /*150a0*/  ISETP.LT.OR P5, PT, R0.reuse, 0x9, !P2 ;  /* 0x000000090000780c */ /* 0x040fe400057a1670 */
[C---:B------:R-:W-:Y:S01]  /*150b0*/  ISETP.LT.OR P1, PT, R0.reuse, 0xa, !P2 ;  /* 0x0000000a0000780c */ /* 0x040fe20005721670 */
[----:B------:R-:W-:Y:S01]  /*150c0*/  @!P3 STG.E.U8 desc[UR36][R6.64+0x8], R5 ;  /* 0x000008050600b986 */ /* 0x000fe2000c101124 */
[----:B------:R-:W-:-:S03]  /*150d0*/  ISETP.LT.OR P3, PT, R0, 0x11, !P0 ;  /* 0x000000110000780c */ /* 0x000fc60004761670 */
[----:B------:R-:W-:Y:S01]  /*150e0*/  @!P4 STG.E.U8 desc[UR36][R6.64+0x9], R29 ;  /* 0x0000091d0600c986 */ /* 0x000fe2000c101124 */
[----:B------:R-:W-:-:S05]  /*150f0*/  ISETP.LT.OR P4, PT, R0, 0x12, !P0 ;  /* 0x000000120000780c */ /* 0x000fca0004781670 */
[-C--:B0-----:R-:W-:Y:S02]  /*15100*/  @!P5 IMAD R3, R30, R17.reuse, RZ ;  /* 0x000000111e03d224 */ /* 0x081fe400078e02ff */
[-C--:B------:R-:W-:Y:S02]  /*15110*/  @!P1 IMAD R31, R31, R17.reuse, RZ ;  /* 0x000000111f1f9224 */ /* 0x080fe400078e02ff */
[-C--:B------:R-:W-:Y:S01]  /*15120*/  @!P3 IMAD R11, R32, R17.reuse, RZ ;  /* 0x00000011200bb224 */ /* 0x080fe200078e02ff */
[----:B------:R0:W-:Y:S03]  /*15130*/  @!P5 STG.E.U8 desc[UR36][R8.64+0x8], R3 ;  /* 0x000008030800d986 */ /* 0x0001e6000c101124 */
[----:B------:R-:W-:Y:S01]  /*15140*/  @!P4 IMAD R33, R33, R17, RZ ;  /* 0x000000112121c224 */ /* 0x000fe200078e02ff */
[----:B------:R-:W-:Y:S01]  /*15150*/  @!P1 STG.E.U8 desc[UR36][R8.64+0x9], R31 ;  /* 0x0000091f08009986 */ /* 0x000fe2000c101124 */
[----:B------:R-:W-:-:S02]  /*15160*/  ISETP.LT.OR P5, PT, R0, 0x11, !P2 ;  /* 0x000000110000780c */ /* 0x000fc400057a1670 */
        /* <DEDUP_REMOVED lines=301> */
[----:B------:R1:W-:Y:S01]  /*16440*/  @!P3 STG.E.U8 desc[UR36][R6.64+0xd8], R5 ;  /* 0x0000d8050600b986 */ /* 0x0003e2000c101124 */
        /* <DEDUP_REMOVED lines=15> */
[-C--:B-1----:R-:W-:Y:S02]  /*16540*/  @!P5 IMAD R5, R138, R17.reuse, RZ ;  /* 0x000000118a05d224 */ /* 0x082fe400078e02ff */
[-C--:B------:R-:W-:Y:S02]  /*16550*/  @!P1 IMAD R139, R139, R17.reuse, RZ ;  /* 0x000000118b8b9224 */ /* 0x080fe400078e02ff */
[-C--:B0-----:R-:W-:Y:S01]  /*16560*/  @!P3 IMAD R3, R140, R17.reuse, RZ ;  /* 0x000000118c03b224 */ /* 0x081fe200078e02ff */
[----:B------:R0:W-:Y:S03]  /*16570*/  @!P5 STG.E.U8 desc[UR36][R8.64+0xe0], R5 ;  /* 0x0000e0050800d986 */ /* 0x0001e6000c101124 */
[----:B------:R-:W-:Y:S01]  /*16580*/  @!P4 IMAD R141, R141, R17, RZ ;  /* 0x000000118d8dc224 */ /* 0x000fe200078e02ff */
[----:B------:R-:W-:Y:S01]  /*16590*/  @!P1 STG.E.U8 desc[UR36][R8.64+0xe1], R139 ;  /* 0x0000e18b08009986 */ /* 0x000fe2000c101124 */
[----:B------:R-:W-:-:S03]  /*165a0*/  ISETP.LT.OR P1, PT, R0, 0xe9, !P2 ;  /* 0x000000e90000780c */ /* 0x000fc60005721670 */
[----:B------:R1:W-:Y:S01]  /*165b0*/  @!P3 STG.E.U8 desc[UR36][R6.64+0xe8], R3 ;  /* 0x0000e8030600b986 */ /* 0x0003e2000c101124 */
[----:B------:R-:W-:-:S03]  /*165c0*/  ISETP.LT.OR P3, PT, R0, 0xea, !P2 ;  /* 0x000000ea0000780c */ /* 0x000fc60005761670 */
[----:B------:R-:W-:Y:S01]  /*165d0*/  @!P4 STG.E.U8 desc[UR36][R6.64+0xe9], R141 ;  /* 0x0000e98d0600c986 */ /* 0x000fe2000c101124 */
[C---:B------:R-:W-:Y:S02]  /*165e0*/  ISETP.LT.OR P4, PT, R0.reuse, 0xf2, !P0 ;  /* 0x000000f20000780c */ /* 0x040fe40004781670 */
[----:B------:R-:W-:-:S03]  /*165f0*/  ISETP.LT.OR P5, PT, R0, 0xf1, !P0 ;  /* 0x000000f10000780c */ /* 0x000fc600047a1670 */
[----:B--2---:R-:W-:-:S04]  /*16600*/  @!P1 IMAD R11, R142, R17, RZ ;  /* 0x000000118e0b9224 */ /* 0x004fc800078e02ff */
[----:B------:R-:W-:-:S04]  /*16610*/  @!P3 IMAD R143, R143, R17, RZ ;  /* 0x000000118f8fb224 */ /* 0x000fc800078e02ff */
[-C--:B------:R-:W-:Y:S02]  /*16620*/  @!P4 IMAD R145, R145, R17.reuse, RZ ;  /* 0x000000119191c224 */ /* 0x080fe400078e02ff */
[----:B0-----:R-:W-:Y:S01]  /*16630*/  @!P5 IMAD R5, R144, R17, RZ ;  /* 0x000000119005d224 */ /* 0x001fe200078e02ff */
[----:B------:R0:W-:Y:S01]  /*16640*/  @!P1 STG.E.U8 desc[UR36][R8.64+0xe8], R11 ;  /* 0x0000e80b08009986 */ /* 0x0001e2000c101124 */
[----:B------:R-:W-:-:S03]  /*16650*/  ISETP.LT.OR P1, PT, R0, 0xf1, !P2 ;  /* 0x000000f10000780c */ /* 0x000fc60005721670 */
[----:B------:R-:W-:Y:S01]  /*16660*/  @!P3 STG.E.U8 desc[UR36][R8.64+0xe9], R143 ;  /* 0x0000e98f0800b986 */ /* 0x000fe2000c101124 */
[----:B------:R-:W-:-:S03]  /*16670*/  ISETP.LT.OR P3, PT, R0, 0xf9, !P0 ;  /* 0x000000f90000780c */ /* 0x000fc60004761670 */
[----:B------:R-:W-:Y:S01]  /*16680*/  @!P4 STG.E.U8 desc[UR36][R6.64+0xf1], R145 ;  /* 0x0000f1910600c986 */ /* 0x000fe2000c101124 */
[C---:B------:R-:W-:Y:S02]  /*16690*/  ISETP.LT.OR P4, PT, R0.reuse, 0xf2, !P2 ;  /* 0x000000f20000780c */ /* 0x040fe40005781670 */
[C---:B------:R-:W-:Y:S01]  /*166a0*/  ISETP.LT.OR P0, PT, R0.reuse, 0xfa, !P0 ;  /* 0x000000fa0000780c */ /* 0x040fe20004701670 */
[----:B------:R2:W-:Y:S01]  /*166b0*/  @!P5 STG.E.U8 desc[UR36][R6.64+0xf0], R5 ;  /* 0x0000f0050600d986 */ /* 0x0005e2000c101124 */
[C---:B------:R-:W-:Y:S02]  /*166c0*/  ISETP.LT.OR P5, PT, R0.reuse, 0xf9, !P2 ;  /* 0x000000f90000780c */ /* 0x040fe400057a1670 */
[----:B------:R-:W-:Y:S01]  /*166d0*/  ISETP.LT.OR P2, PT, R0, 0xfa, !P2 ;  /* 0x000000fa0000780c */ /* 0x000fe20005741670 */
[-C--:B-1----:R-:W-:Y:S02]  /*166e0*/  @!P1 IMAD R3, R146, R17.reuse, RZ ;  /* 0x0000001192039224 */ /* 0x082fe400078e02ff */
[----:B0-----:R-:W-:-:S04]  /*166f0*/  @!P3 IMAD R11, R148, R17, RZ ;  /* 0x00000011940bb224 */ /* 0x001fc800078e02ff */
[-C--:B------:R-:W-:Y:S02]  /*16700*/  @!P4 IMAD R147, R147, R17.reuse, RZ ;  /* 0x000000119393c224 */ /* 0x080fe400078e02ff */
[-C--:B------:R-:W-:Y:S02]  /*16710*/  @!P0 IMAD R149, R149, R17.reuse, RZ ;  /* 0x0000001195958224 */ /* 0x080fe400078e02ff */
[-C--:B--2---:R-:W-:Y:S02]  /*16720*/  @!P5 IMAD R5, R150, R17.reuse, RZ ;  /* 0x000000119605d224 */ /* 0x084fe400078e02ff */
[----:B------:R-:W-:Y:S01]  /*16730*/  @!P2 IMAD R151, R151, R17, RZ ;  /* 0x000000119797a224 */ /* 0x000fe200078e02ff */
[----:B------:R0:W-:Y:S04]  /*16740*/  @!P1 STG.E.U8 desc[UR36][R8.64+0xf0], R3 ;  /* 0x0000f00308009986 */ /* 0x0001e8000c101124 */
[----:B------:R0:W-:Y:S04]  /*16750*/  @!P4 STG.E.U8 desc[UR36][R8.64+0xf1], R147 ;  /* 0x0000f1930800c986 */ /* 0x0001e8000c101124 */
[----:B------:R0:W-:Y:S04]  /*16760*/  @!P3 STG.E.U8 desc[UR36][R6.64+0xf8], R11 ;  /* 0x0000f80b0600b986 */ /* 0x0001e8000c101124 */
[----:B------:R0:W-:Y:S04]  /*16770*/  @!P0 STG.E.U8 desc[UR36][R6.64+0xf9], R149 ;  /* 0x0000f99506008986 */ /* 0x0001e8000c101124 */
[----:B------:R0:W-:Y:S04]  /*16780*/  @!P5 STG.E.U8 desc[UR36][R8.64+0xf8], R5 ;  /* 0x0000f8050800d986 */ /* 0x0001e8000c101124 */
[----:B------:R0:W-:Y:S02]  /*16790*/  @!P2 STG.E.U8 desc[UR36][R8.64+0xf9], R151 ;  /* 0x0000f9970800a986 */ /* 0x0001e4000c101124 */
.L_x_548:
[----:B------:R-:W-:Y:S05]  /*167a0*/  BSYNC B0 ;  /* 0x0000000000007941 */ /* 0x000fea0003800000 */
.L_x_34:
[----:B0-----:R-:W5:Y:S04]  /*167b0*/  LDL.LU R3, [R1+0x200] ;  /* 0x0002000001037983 */ /* 0x001f680000300800 */
[----:B------:R-:W5:Y:S01]  /*167c0*/  LDL.LU R2, [R1+0x204] ;  /* 0x0002040001027983 */ /* 0x000f620000300800 */
[----:B------:R-:W-:Y:S01]  /*167d0*/  ULDC UR4, c[0x0][0xc] ;  /* 0x0000030000047ab9 */ /* 0x000fe20000000800 */
[----:B------:R-:W-:Y:S01]  /*167e0*/  ULDC UR5, c[0x0][0x10] ;  /* 0x0000040000057ab9 */ /* 0x000fe20000000800 */
[----:B------:R-:W5:Y:S01]  /*167f0*/  LDC R5, c[0x0][0x14] ;  /* 0x00000500ff057b82 */ /* 0x000f620000000800 */
[----:B------:R-:W-:Y:S01]  /*16800*/  UIMAD.WIDE.U32 UR4, UR4, UR5, URZ ;  /* 0x00000005040472a5 */ /* 0x000fe2000f8e003f */
[----:B------:R-:W-:Y:S01]  /*16810*/  PRMT R0, RZ, 0x7610, R0 ;  /* 0x00007610ff007816 */ /* 0x000fe20000000000 */
[----:B------:R-:W-:Y:S01]  /*16820*/  UMOV UR42, 0xffffffff ;  /* 0xffffffff002a7882 */ /* 0x000fe20000000000 */
[----:B------:R-:W-:-:S03]  /*16830*/  UMOV UR43, 0xffffffff ;  /* 0xffffffff002b7882 */ /* 0x000fc60000000000 */
[----:B-----5:R-:W-:-:S04]  /*16840*/  IMAD.WIDE.U32 R2, R5, UR4, R2 ;  /* 0x0000000405027c25 */ /* 0x020fc8000f8e0002 */
[----:B------:R-:W-:Y:S01]  /*16850*/  IMAD R5, R5, UR5, RZ ;  /* 0x0000000505057c24 */ /* 0x000fe2000f8e02ff */
[----:B------:R-:W-:Y:S01]  /*16860*/  ULDC.64 UR4, c[0x0][0x650] ;  /* 0x0001940000047ab9 */ /* 0x000fe20000000a00 */
[----:B-1-3--:R-:W-:Y:S01]  /*16870*/  IMAD.MOV.U32 R6, RZ, RZ, R2 ;  /* 0x000000ffff067224 */ /* 0x00afe200078e0002 */
[----:B------:R-:W-:Y:S02]  /*16880*/  ISETP.GE.U32.AND P0, PT, R2, UR4, PT ;  /* 0x0000000402007c0c */ /* 0x000fe4000bf06070 */
[----:B------:R-:W-:-:S04]  /*16890*/  IADD3 R4, R3, R5, RZ ;  /* 0x0000000503047210 */ /* 0x000fc80007ffe0ff */
[----:B------:R-:W-:Y:S01]  /*168a0*/  ISETP.GE.U32.AND.EX P0, PT, R4, UR5, PT, P0 ;  /* 0x0000000504007c0c */ /* 0x000fe2000bf06100 */
[----:B------:R0:W-:Y:S04]  /*168b0*/  STL [R1+0x200], R4 ;  /* 0x0002000401007387 */ /* 0x0001e80000100800 */
[----:B------:R0:W-:Y:S08]  /*168c0*/  STL [R1+0x204], R6 ;  /* 0x0002040601007387 */ /* 0x0001f00000100800 */
[----:B------:R-:W-:Y:S05]  /*168d0*/  @P0 BRA `(.L_x_549) ;  /* 0x0000000400880947 */ /* 0x000fea0003800000 */
[----:B------:R-:W1:Y:S01]  /*168e0*/  S2UR UR6, SR_CTAID.X ;  /* 0x00000000000679c3 */ /* 0x000e620000002500 */
[----:B------:R-:W-:Y:S01]  /*168f0*/  ULDC.64 UR12, c[0x0][0x628] ;  /* 0x00018a00000c7ab9 */ /* 0x000fe20000000a00 */
[----:B------:R-:W-:Y:S01]  /*16900*/  ULDC UR4, c[0x0][0x150] ;  /* 0x0000540000047ab9 */ /* 0x000fe20000000800 */
[----:B------:R-:W-:Y:S01]  /*16910*/  ISETP.NE.U32.AND P0, PT, RZ, UR12, PT ;  /* 0x0000000cff007c0c */ /* 0x000fe2000bf05070 */
[----:B------:R-:W-:Y:S01]  /*16920*/  ULDC UR15, c[0x0][0x630] ;  /* 0x00018c00000f7ab9 */ /* 0x000fe20000000800 */
[----:B------:R-:W-:Y:S01]  /*16930*/  R2UR UR16, R6 ;  /* 0x00000000061072ca */ /* 0x000fe200000e0000 */
[----:B------:R-:W-:Y:S01]  /*16940*/  ULDC UR19, c[0x0][0x154] ;  /* 0x0000550000137ab9 */ /* 0x000fe20000000800 */
[----:B------:R-:W-:Y:S01]  /*16950*/  ISETP.NE.AND.EX P0, PT, RZ, UR13, PT, P0 ;  /* 0x0000000dff007c0c */ /* 0x000fe2000bf05300 */
[----:B------:R-:W3:Y:S01]  /*16960*/  S2UR UR18, SR_CTAID.Y ;  /* 0x00000000001279c3 */ /* 0x000ee20000002600 */
[----:B------:R-:W-:Y:S02]  /*16970*/  R2UR UR17, R4 ;  /* 0x00000000041172ca */ /* 0x000fe400000e0000 */
[----:B------:R-:W-:-:S02]  /*16980*/  R2UR UR10, R6 ;  /* 0x00000000060a72ca */ /* 0x000fc400000e0000 */
[----:B------:R-:W-:Y:S02]  /*16990*/  R2UR UR11, R4 ;  /* 0x00000000040b72ca */ /* 0x000fe400000e0000 */
[----:B-1----:R-:W-:-:S05]  /*169a0*/  I2FP.F32.U32 R0, UR6 ;  /* 0x0000000600007c45 */ /* 0x002fca0008201000 */
[----:B------:R-:W-:-:S04]  /*169b0*/  FMUL R0, R0, UR4 ;  /* 0x0000000400007c20 */ /* 0x000fc80008400000 */
[----:B------:R1:W0:Y:S01]  /*169c0*/  F2I.U32.TRUNC.NTZ R2, R0 ;  /* 0x0000000000027305 */ /* 0x000222000020f000 */
[----:B---3--:R-:W-:Y:S05]  /*169d0*/  @!P0 BRA `(.L_x_550) ;  /* 0x0000000000308947 */ /* 0x008fea0003800000 */
        /* <DEDUP_REMOVED lines=12> */
.L_x_550:
[----:B------:R-:W-:Y:S01]  /*16aa0*/  USHF.R.U64 UR43, UR10, UR15, UR11 ;  /* 0x0000000f0a2b7299 */ /* 0x000fe2000800120b */
[----:B-1----:R-:W-:Y:S01]  /*16ab0*/  I2FP.F32.U32 R0, UR18 ;  /* 0x0000001200007c45 */ /* 0x002fe20008201000 */
[----:B------:R-:W-:Y:S02]  /*16ac0*/  USHF.R.U32.HI UR4, URZ, UR15, UR11 ;  /* 0x0000000f3f047299 */ /* 0x000fe4000801160b */
[----:B------:R-:W-:Y:S02]  /*16ad0*/  UIADD3 UR10, UP0, URZ, -UR43, URZ ;  /* 0x8000002b3f0a7290 */ /* 0x000fe4000ff1e03f */
[----:B------:R-:W-:Y:S01]  /*16ae0*/  FMUL R0, R0, UR19 ;  /* 0x0000001300007c20 */ /* 0x000fe20008400000 */
[----:B------:R-:W-:Y:S01]  /*16af0*/  ULDC.64 UR12, c[0x0][0x620] ;  /* 0x00018800000c7ab9 */ /* 0x000fe20000000a00 */
[----:B------:R-:W-:Y:S01]  /*16b00*/  UIADD3.X UR4, URZ, ~UR4, URZ, UP0, !UPT ;  /* 0x800000043f047290 */ /* 0x000fe200087fe43f */
[----:B------:R-:W-:Y:S01]  /*16b10*/  UMOV UR8, UR16 ;  /* 0x0000001000087c82 */ /* 0x000fe20008000000 */
[----:B------:R-:W-:-:S02]  /*16b20*/  UMOV UR9, UR17 ;  /* 0x0000001100097c82 */ /* 0x000fc40008000000 */
[----:B------:R-:W-:Y:S01]  /*16b30*/  UIMAD UR4, UR4, UR12, URZ ;  /* 0x0000000c040472a4 */ /* 0x000fe2000f8e023f */
[----:B------:R-:W1:Y:S01]  /*16b40*/  F2I.U32.TRUNC.NTZ R0, R0 ;  /* 0x0000000000007305 */ /* 0x000e62000020f000 */
[----:B------:R-:W-:Y:S01]  /*16b50*/  UIMAD.WIDE.U32 UR8, UR10, UR12, UR8 ;  /* 0x0000000c0a0872a5 */ /* 0x000fe2000f8e0008 */
[----:B0-----:R-:W-:Y:S01]  /*16b60*/  R2UR UR12, R2 ;  /* 0x00000000020c72ca */ /* 0x001fe200000e0000 */
[----:B------:R-:W-:Y:S01]  /*16b70*/  UIMAD UR10, UR10, UR13, UR4 ;  /* 0x0000000d0a0a72a4 */ /* 0x000fe2000f8e0204 */
[----:B------:R-:W-:Y:S01]  /*16b80*/  ULDC UR11, c[0x0][0x618] ;  /* 0x00018600000b7ab9 */ /* 0x000fe20000000800 */
[----:B------:R-:W-:Y:S02]  /*16b90*/  ULDC UR21, c[0x0][0x658] ;  /* 0x0001960000157ab9 */ /* 0x000fe40000000800 */
[----:B------:R-:W-:Y:S01]  /*16ba0*/  UIADD3 UR9, UR9, UR10, URZ ;  /* 0x0000000a09097290 */ /* 0x000fe2000fffe03f */
[----:B------:R-:W-:Y:S01]  /*16bb0*/  UMOV UR15, 0xffffffff ;  /* 0xffffffff000f7882 */ /* 0x000fe20000000000 */
[----:B------:R-:W-:Y:S01]  /*16bc0*/  ULDC.64 UR4, c[0x0][0x640] ;  /* 0x0001900000047ab9 */ /* 0x000fe20000000a00 */
[----:B------:R-:W-:Y:S01]  /*16bd0*/  USHF.L.U32 UR15, UR15, UR21, URZ ;  /* 0x000000150f0f7299 */ /* 0x000fe2000800063f */
[----:B------:R-:W-:Y:S01]  /*16be0*/  ISETP.NE.U32.AND P0, PT, RZ, UR4, PT ;  /* 0x00000004ff007c0c */ /* 0x000fe2000bf05070 */
[----:B------:R-:W-:-:S02]  /*16bf0*/  USHF.R.U64 UR16, UR8, UR11, UR9 ;  /* 0x0000000b08107299 */ /* 0x000fc40008001209 */
[----:B------:R-:W-:Y:S01]  /*16c00*/  USHF.R.U32.HI UR8, URZ, UR11, UR9 ;  /* 0x0000000b3f087299 */ /* 0x000fe20008011609 */
[----:B-1----:R-:W-:Y:S01]  /*16c10*/  R2UR UR14, R0 ;  /* 0x00000000000e72ca */ /* 0x002fe200000e0000 */
[----:B------:R-:W-:Y:S01]  /*16c20*/  ULDC UR17, c[0x0][0x608] ;  /* 0x0001820000117ab9 */ /* 0x000fe20000000800 */
[----:B------:R-:W-:Y:S01]  /*16c30*/  ULOP3.LUT UR41, URZ, UR15, URZ, 0x33, !UPT ;  /* 0x0000000f3f297292 */ /* 0x000fe2000f8e333f */
[----:B------:R-:W-:Y:S01]  /*16c40*/  ISETP.NE.AND.EX P0, PT, RZ, UR5, PT, P0 ;  /* 0x00000005ff007c0c */ /* 0x000fe2000bf05300 */
[----:B------:R-:W-:Y:S02]  /*16c50*/  USHF.R.U64 UR15, UR16, UR17, UR8 ;  /* 0x00000011100f7299 */ /* 0x000fe40008001208 */
[----:B------:R-:W-:Y:S02]  /*16c60*/  USHF.R.U32.HI UR8, URZ, UR17, UR8 ;  /* 0x000000113f087299 */ /* 0x000fe40008011608 */
[----:B------:R-:W-:Y:S02]  /*16c70*/  UIADD3 UR12, -UR12, URZ, URZ ;  /* 0x0000003f0c0c7290 */ /* 0x000fe4000fffe13f */
[----:B------:R-:W-:Y:S01]  /*16c80*/  USHF.R.U64 UR17, UR15, UR21, UR8 ;  /* 0x000000150f117299 */ /* 0x000fe20008001208 */
[----:B------:R-:W-:Y:S01]  /*16c90*/  UMOV UR19, 0x1 ;  /* 0x0000000100137882 */ /* 0x000fe20000000000 */
[----:B------:R-:W-:Y:S01]  /*16ca0*/  ULDC UR13, c[0x0][0x144] ;  /* 0x00005100000d7ab9 */ /* 0x000fe20000000800 */
[----:B------:R-:W-:Y:S01]  /*16cb0*/  ULDC UR7, c[0x0][0x600] ;  /* 0x0001800000077ab9 */ /* 0x000fe20000000800 */
[----:B------:R-:W-:-:S02]  /*16cc0*/  USHF.L.U32 UR24, UR19, UR21, URZ ;  /* 0x0000001513187299 */ /* 0x000fc4000800063f */
[----:B------:R-:W-:Y:S02]  /*16cd0*/  USHF.R.U32.HI UR8, URZ, UR21, UR8 ;  /* 0x000000153f087299 */ /* 0x000fe40008011608 */
[----:B------:R-:W-:Y:S02]  /*16ce0*/  UIMAD UR21, UR13, UR12, UR6 ;  /* 0x0000000c0d1572a4 */ /* 0x000fe4000f8e0206 */
[----:B------:R-:W-:Y:S02]  /*16cf0*/  UIADD3 UR20, UR7, -0x1, URZ ;  /* 0xffffffff07147890 */ /* 0x000fe4000fffe03f */
[----:B------:R-:W-:Y:S01]  /*16d00*/  UIADD3 UR19, -UR14, URZ, URZ ;  /* 0x0000003f0e137290 */ /* 0x000fe2000fffe13f */
[----:B------:R-:W-:Y:S01]  /*16d10*/  ULDC UR25, c[0x0][0x148] ;  /* 0x0000520000197ab9 */ /* 0x000fe20000000800 */
[----:B------:R-:W-:Y:S01]  /*16d20*/  ULDC UR22, c[0x0][0x648] ;  /* 0x0001920000167ab9 */ /* 0x000fe20000000800 */
[----:B------:R-:W-:Y:S01]  /*16d30*/  ULDC UR23, c[0x0][0x638] ;  /* 0x00018e0000177ab9 */ /* 0x000fe20000000800 */
        /* <DEDUP_REMOVED lines=14> */
.L_x_551:
[----:B------:R-:W-:Y:S01]  /*16e20*/  UISETP.NE.AND UP0, UPT, UR46, URZ, UPT ;  /* 0x0000003f2e00728c */ /* 0x000fe2000bf05270 */
[----:B------:R-:W-:Y:S01]  /*16e30*/  MOV R0, 0x1 ;  /* 0x0000000100007802 */ /* 0x000fe20000000f00 */
[----:B------:R-:W-:Y:S02]  /*16e40*/  USHF.R.U64 UR4, UR6, UR22, UR8 ;  /* 0x0000001606047299 */ /* 0x000fe40008001208 */
[----:B------:R-:W-:Y:S02]  /*16e50*/  ULOP3.LUT UR41, UR15, UR41, URZ, 0xc0, !UPT ;  /* 0x000000290f297292 */ /* 0x000fe4000f8ec03f */
[----:B------:R-:W-:Y:S02]  /*16e60*/  UIADD3 UR5, -UR4, URZ, URZ ;  /* 0x0000003f04057290 */ /* 0x000fe4000fffe13f */
[----:B------:R-:W-:Y:S02]  /*16e70*/  UIMAD UR41, UR24, UR4, UR41 ;  /* 0x00000004182972a4 */ /* 0x000fe4000f8e0229 */
[----:B------:R-:W-:-:S02]  /*16e80*/  ULOP3.LUT UR16, UR16, UR20, URZ, 0xc0, !UPT ;  /* 0x0000001410107292 */ /* 0x000fc4000f8ec03f */
[----:B------:R-:W-:Y:S02]  /*16e90*/  @UP0 UIMAD UR21, UR25, UR19, UR18 ;  /* 0x00000013191502a4 */ /* 0x000fe4000f8e0212 */
[----:B------:R-:W-:-:S03]  /*16ea0*/  UIMAD UR4, UR5, UR23, UR17 ;  /* 0x00000017050472a4 */ /* 0x000fc6000f8e0211 */
[----:B------:R-:W-:Y:S01]  /*16eb0*/  ULDC UR5, c[0x0][0x610] ;  /* 0x0001840000057ab9 */ /* 0x000fe20000000800 */
[----:B------:R-:W-:Y:S02]  /*16ec0*/  UIMAD UR4, UR4, UR7, UR16 ;  /* 0x00000007040472a4 */ /* 0x000fe4000f8e0210 */
[----:B------:R-:W-:-:S04]  /*16ed0*/  UIMAD UR41, UR41, UR5, UR21 ;  /* 0x00000005292972a4 */ /* 0x000fc8000f8e0215 */
[----:B------:R-:W-:Y:S02]  /*16ee0*/  USEL UR42, UR4, UR41, !UP0 ;  /* 0x00000029042a7287 */ /* 0x000fe4000c000000 */
[----:B------:R-:W-:-:S12]  /*16ef0*/  USEL UR41, UR41, UR4, !UP0 ;  /* 0x0000000429297287 */ /* 0x000fd8000c000000 */
.L_x_549:
[----:B------:R-:W-:-:S13]  /*16f00*/  LOP3.LUT P0, RZ, R0, 0xff, RZ, 0xc0, !PT ;  /* 0x000000ff00ff7812 */ /* 0x000fda000780c0ff */
[----:B------:R-:W-:Y:S05]  /*16f10*/  @P0 BRA `(.L_x_552) ;  /* 0xfffffea400100947 */ /* 0x000fea000383ffff */
[----:B------:R-:W-:Y:S05]  /*16f20*/  EXIT ;  /* 0x000000000000794d */ /* 0x000fea0003800000 */
.L_x_7:
[----:B------:R-:W2:Y:S01]  /*16f30*/  LDL R5, [R1+0x204] ;  /* 0x0002040001057983 */ /* 0x000ea20000100800 */
[----:B------:R-:W-:-:S03]  /*16f40*/  ULDC.64 UR4, c[0x0][0x650] ;  /* 0x0001940000047ab9 */ /* 0x000fc60000000a00 */
[----:B------:R-:W3:Y:S01]  /*16f50*/  LDL R3, [R1+0x200] ;  /* 0x0002000001037983 */ /* 0x000ee20000100800 */
[----:B------:R-:W-:Y:S01]  /*16f60*/  PRMT R0, RZ, 0x7610, R0 ;  /* 0x00007610ff007816 */ /* 0x000fe20000000000 */
[----:B------:R-:W-:Y:S01]  /*16f70*/  IMAD.MOV.U32 R4, RZ, RZ, -0x1 ;  /* 0xffffffffff047424 */ /* 0x000fe200078e00ff */
[----:B------:R-:W-:Y:S01]  /*16f80*/  MOV R2, 0xffffffff ;  /* 0xffffffff00027802 */ /* 0x000fe20000000f00 */
[----:B------:R-:W-:Y:S01]  /*16f90*/  IMAD.MOV.U32 R11, RZ, RZ, -0x1 ;  /* 0xffffffffff0b7424 */ /* 0x000fe200078e00ff */
[----:B--2---:R-:W-:-:S04]  /*16fa0*/  ISETP.GE.U32.AND P0, PT, R5, UR4, PT ;  /* 0x0000000405007c0c */ /* 0x004fc8000bf06070 */
[----:B---3--:R-:W-:-:S13]  /*16fb0*/  ISETP.GE.U32.AND.EX P0, PT, R3, UR5, PT, P0 ;  /* 0x0000000503007c0c */ /* 0x008fda000bf06100 */
        /* <DEDUP_REMOVED lines=21> */
.L_x_554:
[----:B------:R-:W-:Y:S01]  /*17110*/  USHF.R.U64 UR4, UR14, UR19, UR15 ;  /* 0x000000130e047299 */ /* 0x000fe2000800120f */
[----:B------:R-:W-:Y:S01]  /*17120*/  R2UR UR7, R3 ;  /* 0x00000000030772ca */ /* 0x000fe200000e0000 */
[----:B------:R-:W-:Y:S02]  /*17130*/  USHF.R.U32.HI UR5, URZ, UR19, UR15 ;  /* 0x000000133f057299 */ /* 0x000fe4000801160f */
[----:B------:R-:W-:Y:S01]  /*17140*/  UIADD3 UR13, UP0, URZ, -UR4, URZ ;  /* 0x800000043f0d7290 */ /* 0x000fe2000ff1e03f */
[----:B------:R-:W-:Y:S01]  /*17150*/  ULDC.64 UR14, c[0x0][0x620] ;  /* 0x00018800000e7ab9 */ /* 0x000fe20000000a00 */
[----:B------:R-:W-:Y:S02]  /*17160*/  UMOV UR6, UR20 ;  /* 0x0000001400067c82 */ /* 0x000fe40008000000 */
[----:B------:R-:W-:Y:S02]  /*17170*/  UIADD3.X UR5, URZ, ~UR5, URZ, UP0, !UPT ;  /* 0x800000053f057290 */ /* 0x000fe400087fe43f */
[----:B------:R-:W-:-:S02]  /*17180*/  UISETP.NE.AND UP1, UPT, UR46, URZ, UPT ;  /* 0x0000003f2e00728c */ /* 0x000fc4000bf25270 */
[----:B------:R-:W-:Y:S02]  /*17190*/  UIMAD UR5, UR5, UR14, URZ ;  /* 0x0000000e050572a4 */ /* 0x000fe4000f8e023f */
[----:B------:R-:W-:Y:S02]  /*171a0*/  UIMAD.WIDE.U32 UR6, UR13, UR14, UR6 ;  /* 0x0000000e0d0672a5 */ /* 0x000fe4000f8e0006 */
[----:B------:R-:W-:Y:S01]  /*171b0*/  UIMAD UR5, UR13, UR15, UR5 ;  /* 0x0000000f0d0572a4 */ /* 0x000fe2000f8e0205 */
[----:B------:R-:W-:Y:S02]  /*171c0*/  ULDC UR14, c[0x0][0x608] ;  /* 0x00018200000e7ab9 */ /* 0x000fe40000000800 */
[----:B------:R-:W-:Y:S01]  /*171d0*/  ULDC UR13, c[0x0][0x618] ;  /* 0x00018600000d7ab9 */ /* 0x000fe20000000800 */
[----:B------:R-:W-:Y:S01]  /*171e0*/  UIADD3 UR5, UR7, UR5, URZ ;  /* 0x0000000507057290 */ /* 0x000fe2000fffe03f */
[----:B------:R-:W-:Y:S01]  /*171f0*/  ULDC UR22, c[0x0][0x658] ;  /* 0x0001960000167ab9 */ /* 0x000fe20000000800 */
[----:B------:R-:W-:-:S02]  /*17200*/  @UP1 UIMAD UR8, UR11, UR12, UR10 ;  /* 0x0000000c0b0812a4 */ /* 0x000fc4000f8e020a */
[----:B------:R-:W-:Y:S02]  /*17210*/  USHF.R.U64 UR17, UR6, UR13, UR5 ;  /* 0x0000000d06117299 */ /* 0x000fe40008001205 */
[----:B------:R-:W-:Y:S01]  /*17220*/  USHF.R.U32.HI UR5, URZ, UR13, UR5 ;  /* 0x0000000d3f057299 */ /* 0x000fe20008011605 */
[----:B------:R-:W-:Y:S01]  /*17230*/  ULDC.64 UR6, c[0x0][0x640] ;  /* 0x0001900000067ab9 */ /* 0x000fe20000000a00 */
[----:B------:R-:W-:Y:S01]  /*17240*/  UMOV UR10, 0xffffffff ;  /* 0xffffffff000a7882 */ /* 0x000fe20000000000 */
[----:B------:R-:W-:Y:S01]  /*17250*/  ISETP.NE.U32.AND P0, PT, RZ, UR6, PT ;  /* 0x00000006ff007c0c */ /* 0x000fe2000bf05070 */
[----:B------:R-:W-:Y:S02]  /*17260*/  USHF.R.U64 UR18, UR17, UR14, UR5 ;  /* 0x0000000e11127299 */ /* 0x000fe40008001205 */
[----:B------:R-:W-:Y:S01]  /*17270*/  USHF.R.U32.HI UR5, URZ, UR14, UR5 ;  /* 0x0000000e3f057299 */ /* 0x000fe20008011605 */
[----:B------:R-:W-:Y:S01]  /*17280*/  ISETP.NE.AND.EX P0, PT, RZ, UR7, PT, P0 ;  /* 0x00000007ff007c0c */ /* 0x000fe2000bf05300 */
[----:B------:R-:W-:-:S02]  /*17290*/  USHF.L.U32 UR11, UR10, UR22, URZ ;  /* 0x000000160a0b7299 */ /* 0x000fc4000800063f */
[----:B------:R-:W-:Y:S01]  /*172a0*/  USHF.R.U64 UR19, UR18, UR22, UR5 ;  /* 0x0000001612137299 */ /* 0x000fe20008001205 */
[----:B------:R-:W-:Y:S01]  /*172b0*/  ULDC UR20, c[0x0][0x600] ;  /* 0x0001800000147ab9 */ /* 0x000fe20000000800 */
[----:B------:R-:W-:Y:S02]  /*172c0*/  USHF.R.U32.HI UR10, URZ, UR22, UR5 ;  /* 0x000000163f0a7299 */ /* 0x000fe40008011605 */
[----:B------:R-:W-:Y:S02]  /*172d0*/  UIADD3 UR21, UR20, -0x1, URZ ;  /* 0xffffffff14157890 */ /* 0x000fe4000fffe03f */
[----:B------:R-:W-:Y:S01]  /*172e0*/  ULOP3.LUT UR26, URZ, UR11, URZ, 0x33, !UPT ;  /* 0x0000000b3f1a7292 */ /* 0x000fe2000f8e333f */
        /* <DEDUP_REMOVED lines=17> */
.L_x_555:
[----:B------:R-:W-:Y:S01]  /*17400*/  USHF.R.U64 UR6, UR5, UR23, UR10 ;  /* 0x0000001705067299 */ /* 0x000fe2000800120a */
[----:B------:R-:W-:Y:S01]  /*17410*/  MOV R0, 0x1 ;  /* 0x0000000100007802 */ /* 0x000fe20000000f00 */
[----:B------:R-:W-:Y:S01]  /*17420*/  USHF.L.U32 UR25, UR25, UR22, URZ ;  /* 0x0000001619197299 */ /* 0x000fe2000800063f */
[----:B------:R-:W-:Y:S01]  /*17430*/  IMAD.U32 R11, RZ, RZ, UR4 ;  /* 0x00000004ff0b7e24 */ /* 0x000fe2000f8e00ff */
[----:B------:R-:W-:Y:S02]  /*17440*/  ULOP3.LUT UR5, UR18, UR26, URZ, 0xc0, !UPT ;  /* 0x0000001a12057292 */ /* 0x000fe4000f8ec03f */
[----:B------:R-:W-:Y:S02]  /*17450*/  UIADD3 UR7, -UR6, URZ, URZ ;  /* 0x0000003f06077290 */ /* 0x000fe4000fffe13f */
[----:B------:R-:W-:Y:S02]  /*17460*/  UIMAD UR6, UR25, UR6, UR5 ;  /* 0x00000006190672a4 */ /* 0x000fe4000f8e0205 */
[----:B------:R-:W-:-:S02]  /*17470*/  ULOP3.LUT UR17, UR17, UR21, URZ, 0xc0, !UPT ;  /* 0x0000001511117292 */ /* 0x000fc4000f8ec03f */
[----:B------:R-:W-:Y:S02]  /*17480*/  UIMAD UR5, UR7, UR24, UR19 ;  /* 0x00000018070572a4 */ /* 0x000fe4000f8e0213 */
[----:B------:R-:W-:Y:S01]  /*17490*/  UISETP.NE.AND UP0, UPT, UR46, URZ, UPT ;  /* 0x0000003f2e00728c */ /* 0x000fe2000bf05270 */
[----:B------:R-:W-:Y:S01]  /*174a0*/  ULDC UR7, c[0x0][0x610] ;  /* 0x0001840000077ab9 */ /* 0x000fe20000000800 */
[----:B------:R-:W-:Y:S02]  /*174b0*/  UIMAD UR5, UR5, UR20, UR17 ;  /* 0x00000014050572a4 */ /* 0x000fe4000f8e0211 */
[----:B------:R-:W-:-:S04]  /*174c0*/  UIMAD UR8, UR6, UR7, UR8 ;  /* 0x00000007060872a4 */ /* 0x000fc8000f8e0208 */
[----:B------:R-:W-:Y:S02]  /*174d0*/  USEL UR6, UR5, UR8, !UP0 ;  /* 0x0000000805067287 */ /* 0x000fe4000c000000 */
[----:B------:R-:W-:-:S04]  /*174e0*/  USEL UR8, UR8, UR5, !UP0 ;  /* 0x0000000508087287 */ /* 0x000fc8000c000000 */
[----:B------:R-:W-:Y:S02]  /*174f0*/  MOV R2, UR6 ;  /* 0x0000000600027c02 */ /* 0x000fe40008000f00 */
[----:B------:R-:W-:-:S07]  /*17500*/  IMAD.U32 R4, RZ, RZ, UR8 ;  /* 0x00000008ff047e24 */ /* 0x000fce000f8e00ff */
.L_x_553:
[----:B------:R-:W-:-:S08]  /*17510*/  NOP ;  /* 0x0000000000007918 */ /* 0x000fd00000000000 */
[----:B0-----:R-:W0:-:S00]  /*17520*/  USETMAXREG.DEALLOC.CTAPOOL 0x18 ;  /* 0x00000018000079c8 */ /* 0x001e0000080e0500 */
[----:B------:R-:W-:-:S13]  /*17530*/  ISETP.NE.AND P0, PT, RZ, UR9, PT ;  /* 0x00000009ff007c0c */ /* 0x000fda000bf05270 */
[----:B------:R-:W-:Y:S05]  /*17540*/  @P0 EXIT ;  /* 0x000000000000094d */ /* 0x000fea0003800000 */
[----:B0-----:R-:W-:Y:S01]  /*17550*/  LOP3.LUT P0, RZ, R0, 0xff, RZ, 0xc0, !PT ;  /* 0x000000ff00ff7812 */ /* 0x001fe2000780c0ff */
[----:B------:R-:W-:Y:S01]  /*17560*/  IMAD.MOV.U32 R6, RZ, RZ, RZ ;  /* 0x000000ffff067224 */ /* 0x000fe200078e00ff */
[----:B------:R-:W-:-:S11]  /*17570*/  MOV R0, 0x1 ;  /* 0x0000000100007802 */ /* 0x000fd60000000f00 */
[----:B------:R-:W-:Y:S05]  /*17580*/  @!P0 BRA `(.L_x_556) ;  /* 0x0000000c00748947 */ /* 0x000fea0003800000 */
[----:B------:R-:W0:Y:S01]  /*17590*/  S2UR UR12, SR_CgaCtaId ;  /* 0x00000000000c79c3 */ /* 0x000e220000008800 */
[----:B------:R-:W-:Y:S01]  /*175a0*/  ULDC UR4, c[0x0][0x28c] ;  /* 0x0000a30000047ab9 */ /* 0x000fe20000000800 */
[----:B------:R-:W-:Y:S01]  /*175b0*/  ULDC UR6, c[0x0][0x658] ;  /* 0x0001960000067ab9 */ /* 0x000fe20000000800 */
[----:B------:R-:W-:Y:S01]  /*175c0*/  UMOV UR7, 0xffffffff ;  /* 0xffffffff00077882 */ /* 0x000fe20000000000 */
[----:B------:R-:W-:Y:S01]  /*175d0*/  UIADD3 UR10, UR4, 0x7f, URZ ;  /* 0x0000007f040a7890 */ /* 0x000fe2000fffe03f */
[----:B------:R-:W-:Y:S01]  /*175e0*/  BSSY B0, `(.L_x_556) ;  /* 0x00000d7000007945 */ /* 0x000fe20003800000 */
[----:B------:R-:W-:Y:S01]  /*175f0*/  ULDC UR5, c[0x0][0x600] ;  /* 0x0001800000057ab9 */ /* 0x000fe20000000800 */
[----:B------:R-:W-:Y:S01]  /*17600*/  UMOV UR9, 0x1 ;  /* 0x0000000100097882 */ /* 0x000fe20000000000 */
[----:B------:R-:W-:Y:S01]  /*17610*/  USHF.L.U32 UR7, UR7, UR6, URZ ;  /* 0x0000000607077299 */ /* 0x000fe2000800063f */
[----:B------:R-:W-:Y:S01]  /*17620*/  MOV R10, 0x1 ;  /* 0x00000001000a7802 */ /* 0x000fe20000000f00 */
[----:B------:R-:W-:Y:S01]  /*17630*/  UIADD3 UR4, UR5, -0x1, URZ ;  /* 0xffffffff05047890 */ /* 0x000fe2000fffe03f */
[----:B------:R-:W-:Y:S01]  /*17640*/  MOV R0, 0x1 ;  /* 0x0000000100007802 */ /* 0x000fe20000000f00 */
[----:B------:R-:W-:Y:S01]  /*17650*/  ULDC UR8, c[0x0][0xc] ;  /* 0x0000030000087ab9 */ /* 0x000fe20000000800 */
[----:B------:R-:W-:Y:S01]  /*17660*/  USHF.L.U32 UR5, UR9, UR6, URZ ;  /* 0x0000000609057299 */ /* 0x000fe2000800063f */
[----:B------:R-:W-:Y:S01]  /*17670*/  IMAD.MOV.U32 R6, RZ, RZ, RZ ;  /* 0x000000ffff067224 */ /* 0x000fe200078e00ff */
[----:B------:R-:W-:Y:S01]  /*17680*/  USHF.R.S32.HI UR11, URZ, 0x1f, UR10 ;  /* 0x0000001f3f0b7899 */ /* 0x000fe2000801140a */
[----:B------:R-:W-:Y:S01]  /*17690*/  ULDC UR9, c[0x0][0x10] ;  /* 0x0000040000097ab9 */ /* 0x000fe20000000800 */
[----:B------:R-:W-:-:S02]  /*176a0*/  ULOP3.LUT UR6, URZ, UR7, URZ, 0x33, !UPT ;  /* 0x000000073f067292 */ /* 0x000fc4000f8e333f */
[----:B------:R-:W-:Y:S02]  /*176b0*/  UIMAD.WIDE.U32 UR8, UR8, UR9, URZ ;  /* 0x00000009080872a5 */ /* 0x000fe4000f8e003f */
[----:B------:R-:W-:Y:S01]  /*176c0*/  ULEA.HI UR11, UR11, UR10, URZ, 0x7 ;  /* 0x0000000a0b0b7291 */ /* 0x000fe2000f8f383f */
[----:B0-----:R-:W-:Y:S01]  /*176d0*/  IMAD.U32 R7, RZ, RZ, UR12 ;  /* 0x0000000cff077e24 */ /* 0x001fe2000f8e00ff */
[----:B------:R-:W-:Y:S01]  /*176e0*/  ULDC UR7, c[0x0][0x14] ;  /* 0x0000050000077ab9 */ /* 0x000fe20000000800 */
[----:B------:R-:W-:Y:S02]  /*176f0*/  ULOP3.LUT UR26, UR40, 0x2, URZ, 0xfc, !UPT ;  /* 0x00000002281a7892 */ /* 0x000fe4000f8efc3f */
[----:B------:R-:W-:Y:S01]  /*17700*/  UIMAD.WIDE.U32 UR22, UR8, UR7, URZ ;  /* 0x00000007081672a5 */ /* 0x000fe2000f8e003f */
[----:B------:R-:W-:Y:S01]  /*17710*/  LEA R8, R7, 0x100, 0xe ;  /* 0x0000010007087811 */ /* 0x000fe200078e70ff */
[----:B------:R-:W-:Y:S02]  /*17720*/  UIMAD UR13, UR9, UR7, URZ ;  /* 0x00000007090d72a4 */ /* 0x000fe4000f8e023f */
[----:B------:R-:W-:-:S02]  /*17730*/  USHF.R.S32.HI UR7, URZ, 0x7, UR11 ;  /* 0x000000073f077899 */ /* 0x000fc4000801140b */
[----:B------:R-:W-:Y:S02]  /*17740*/  UIADD3 UR13, UR23, UR13, URZ ;  /* 0x0000000d170d7290 */ /* 0x000fe4000fffe03f */
[----:B------:R-:W-:Y:S01]  /*17750*/  UIADD3 UR27, UR7, 0x1, URZ ;  /* 0x00000001071b7890 */ /* 0x000fe2000fffe03f */
[----:B------:R-:W-:-:S11]  /*17760*/  ULDC.64 UR24, c[0x0][0x198] ;  /* 0x0000660000187ab9 */ /* 0x000fd60000000a00 */
.L_x_567:
[----:B------:R-:W-:-:S03]  /*17770*/  UMOV UR8, 0xffffffff ;  /* 0xffffffff00087882 */ /* 0x000fc60000000000 */
[----:B------:R-:W-:Y:S05]  /*17780*/  BRA.DIV UR8, `(.L_x_557) ;  /* 0x0000001208047947 */ /* 0x000fea000b800000 */
[----:B------:R-:W-:-:S13]  /*17790*/  ELECT P6, URZ, PT ;  /* 0x00000000003f782f */ /* 0x000fda00038c0000 */
.L_x_579:
[----:B------:R-:W0:Y:S01]  /*177a0*/  LDC R3, c[0x0][0x28c] ;  /* 0x0000a300ff037b82 */ /* 0x000e220000000800 */
[----:B------:R-:W-:Y:S01]  /*177b0*/  BSSY B1, `(.L_x_558) ;  /* 0x000003c000017945 */ /* 0x000fe20003800000 */
[----:B0-----:R-:W-:-:S13]  /*177c0*/  ISETP.LT.OR P6, PT, R3, 0x1, !P6 ;  /* 0x000000010300780c */ /* 0x001fda00077c1670 */
[----:B------:R-:W-:Y:S05]  /*177d0*/  @P6 BRA `(.L_x_559) ;  /* 0x0000000000e46947 */ /* 0x000fea0003800000 */
[----:B------:R-:W-:Y:S01]  /*177e0*/  LEA R4, R4, R7, 0x1 ;  /* 0x0000000704047211 */ /* 0x000fe200078e08ff */
[----:B------:R-:W-:Y:S01]  /*177f0*/  IMAD.SHL.U32 R2, R2, 0x100, RZ ;  /* 0x0000010002027824 */ /* 0x000fe200078e00ff */
[----:B------:R-:W-:Y:S01]  /*17800*/  MOV R13, UR27 ;  /* 0x0000001b000d7c02 */ /* 0x000fe20008000f00 */
[----:B------:R-:W-:Y:S01]  /*17810*/  IMAD.MOV.U32 R14, RZ, RZ, RZ ;  /* 0x000000ffff0e7224 */ /* 0x000fe200078e00ff */
[----:B------:R-:W-:Y:S01]  /*17820*/  SHF.L.U32 R4, R4, 0x7, RZ ;  /* 0x0000000704047819 */ /* 0x000fe200000006ff */
[----:B------:R-:W-:Y:S01]  /*17830*/  IMAD.MOV.U32 R3, RZ, RZ, R0 ;  /* 0x000000ffff037224 */ /* 0x000fe200078e0000 */
[----:B------:R-:W-:-:S07]  /*17840*/  MOV R5, R6 ;  /* 0x0000000600057202 */ /* 0x000fce0000000f00 */
.L_x_562:
[----:B------:R-:W0:Y:S01]  /*17850*/  S2UR UR8, SR_CgaCtaId ;  /* 0x00000000000879c3 */ /* 0x000e220000008800 */
[----:B------:R-:W-:Y:S01]  /*17860*/  MOV R12, 0x400 ;  /* 0x00000400000c7802 */ /* 0x000fe20000000f00 */
[----:B------:R-:W1:Y:S01]  /*17870*/  S2R R15, SR_TID.X ;  /* 0x00000000000f7919 */ /* 0x000e620000002100 */
[----:B------:R-:W-:Y:S01]  /*17880*/  SHF.L.U32 R9, R3, 0x1f, RZ ;  /* 0x0000001f03097819 */ /* 0x000fe200000006ff */
[----:B0-----:R-:W-:-:S05]  /*17890*/  IMAD.U32 R7, RZ, RZ, UR8 ;  /* 0x00000008ff077e24 */ /* 0x001fca000f8e00ff */
[----:B------:R-:W-:-:S04]  /*178a0*/  LEA R16, R7, R12, 0x18 ;  /* 0x0000000c07107211 */ /* 0x000fc800078ec0ff */
[----:B------:R-:W-:Y:S02]  /*178b0*/  LEA R12, R5, R16, 0x3 ;  /* 0x00000010050c7211 */ /* 0x000fe400078e18ff */
[----:B-1----:R-:W-:Y:S02]  /*178c0*/  LOP3.LUT P1, RZ, R15, 0x7f, RZ, 0xc0, !PT ;  /* 0x0000007f0fff7812 */ /* 0x002fe4000782c0ff */
[----:B------:R-:W0:Y:S02]  /*178d0*/  SYNCS.PHASECHK.TRANS64.TRYWAIT P0, [R12+URZ+0x28], R9 ;  /* 0x000028090c0075a7 */ /* 0x000e24000800017f */
[----:B0-----:R-:W-:Y:S09]  /*178e0*/  @!P0 BRA `(.L_x_560) ;  /* 0x0000000c00cc8947 */ /* 0x001ff20003800000 */
.L_x_580:
[----:B0-----:R-:W0:Y:S01]  /*178f0*/  @!P1 LDC R9, c[0x0][0x500] ;  /* 0x00014000ff099b82 */ /* 0x001e220000000800 */
[----:B------:R-:W-:-:S04]  /*17900*/  UPRMT UR8, UR26, 0x9910, URZ ;  /* 0x000099101a087896 */ /* 0x000fc8000800003f */
[----:B------:R-:W-:-:S06]  /*17910*/  UISETP.NE.AND UP0, UPT, UR8, 0x2, UPT ;  /* 0x000000020800788c */ /* 0x000fcc000bf05270 */
[----:B------:R-:W-:Y:S01]  /*17920*/  PLOP3.LUT P0, PT, PT, PT, UP0, 0x80, 0x0 ;  /* 0x000000000000781c */ /* 0x000fe20003f0f008 */
[----:B0-----:R0:W-:-:S12]  /*17930*/  @!P1 SYNCS.ARRIVE.TRANS64 RZ, [R12+URZ], R9 ;  /* 0x000000090cff99a7 */ /* 0x0011d8000800003f */
[----:B------:R-:W-:Y:S05]  /*17940*/  @P0 BRA `(.L_x_561) ;  /* 0x0000000000040947 */ /* 0x000fea0003800000 */
[----:B------:R-:W-:Y:S01]  /*17950*/  BPT.TRAP 0x1 ;  /* 0x000000040000795c */ /* 0x000fe20000300000 */
.L_x_561:
[C---:B0-----:R-:W-:Y:S01]  /*17960*/  IMAD R9, R5.reuse, 0x8000, R8 ;  /* 0x0000800005097824 */ /* 0x041fe200078e0208 */
[----:B------:R-:W-:Y:S01]  /*17970*/  R2UR UR15, R16 ;  /* 0x00000000100f72ca */ /* 0x000fe200000e0000 */
[----:B------:R-:W-:Y:S01]  /*17980*/  UIADD3 UR14, UP0, UR24, 0xf0, URZ ;  /* 0x000000f0180e7890 */ /* 0x000fe2000ff1e03f */
[----:B------:R-:W-:Y:S01]  /*17990*/  LEA R16, R5, R16, 0xf ;  /* 0x0000001005107211 */ /* 0x000fe200078e78ff */
[----:B------:R-:W-:Y:S01]  /*179a0*/  UIADD3 UR28, UP1, UR24, 0x1f0, URZ ;  /* 0x000001f0181c7890 */ /* 0x000fe2000ff3e03f */
[----:B------:R-:W-:Y:S01]  /*179b0*/  R2UR UR8, R9 ;  /* 0x00000000090872ca */ /* 0x000fe200000e0000 */
[----:B------:R-:W-:Y:S01]  /*179c0*/  VIADD R5, R5, 0x1 ;  /* 0x0000000105057836 */ /* 0x000fe20000000000 */
[----:B------:R-:W-:Y:S01]  /*179d0*/  R2UR UR11, R16 ;  /* 0x00000000100b72ca */ /* 0x000fe200000e0000 */
[----:B------:R-:W-:Y:S01]  /*179e0*/  UIADD3.X UR29, URZ, UR25, URZ, UP1, !UPT ;  /* 0x000000193f1d7290 */ /* 0x000fe20008ffe43f */
[----:B------:R-:W-:Y:S01]  /*179f0*/  R2UR UR19, R4 ;  /* 0x00000000041372ca */ /* 0x000fe200000e0000 */
[----:B------:R-:W-:Y:S01]  /*17a00*/  UMOV UR21, 0x30000 ;  /* 0x0003000000157882 */ /* 0x000fe20000000000 */
[----:B------:R-:W-:Y:S01]  /*17a10*/  R2UR UR9, R12 ;  /* 0x000000000c0972ca */ /* 0x000fe200000e0000 */
[----:B------:R-:W-:Y:S01]  /*17a20*/  UMOV UR16, 0x0 ;  /* 0x0000000000107882 */ /* 0x000fe20000000000 */
[C---:B------:R-:W-:Y:S01]  /*17a30*/  R2UR UR10, R14.reuse ;  /* 0x000000000e0a72ca */ /* 0x040fe200000e0000 */
[----:B------:R-:W-:Y:S01]  /*17a40*/  UMOV UR17, 0x10000000 ;  /* 0x1000000000117882 */ /* 0x000fe20000000000 */
[----:B------:R-:W-:Y:S01]  /*17a50*/  R2UR UR12, R11 ;  /* 0x000000000b0c72ca */ /* 0x000fe200000e0000 */
[----:B------:R-:W-:Y:S01]  /*17a60*/  VIADD R14, R14, 0x80 ;  /* 0x000000800e0e7836 */ /* 0x000fe20000000000 */
[----:B------:R-:W-:Y:S01]  /*17a70*/  IADD3 R13, R13, -0x1, RZ ;  /* 0xffffffff0d0d7810 */ /* 0x000fe20007ffe0ff */
[----:B------:R-:W-:Y:S01]  /*17a80*/  UIADD3 UR8, UR15, UR8, URZ ;  /* 0x000000080f087290 */ /* 0x000fe2000fffe03f */
[----:B------:R-:W-:Y:S01]  /*17a90*/  R2UR UR20, R2 ;  /* 0x00000000021472ca */ /* 0x000fe200000e0000 */
[----:B------:R-:W-:Y:S01]  /*17aa0*/  UIADD3.X UR15, URZ, UR25, URZ, UP0, !UPT ;  /* 0x000000193f0f7290 */ /* 0x000fe200087fe43f */
[----:B------:R-:W-:Y:S01]  /*17ab0*/  ISETP.GT.AND P1, PT, R13, 0x1, PT ;  /* 0x000000010d00780c */ /* 0x000fe20003f24270 */
[----:B------:R-:W-:Y:S01]  /*17ac0*/  UIADD3 UR18, UR11, 0x28100, URZ ;  /* 0x000281000b127890 */ /* 0x000fe2000fffe03f */
[----:B------:R-:W-:-:S02]  /*17ad0*/  ISETP.NE.AND P0, PT, R5, 0x5, PT ;  /* 0x000000050500780c */ /* 0x000fc40003f05270 */
[----:B------:R-:W-:Y:S02]  /*17ae0*/  UMOV UR11, UR19 ;  /* 0x00000013000b7c82 */ /* 0x000fe40008000000 */
[----:B------:R-:W-:Y:S02]  /*17af0*/  SEL R12, RZ, 0x1, P0 ;  /* 0x00000001ff0c7807 */ /* 0x000fe40000000000 */
[----:B------:R0:W-:Y:S01]  /*17b00*/  UTMALDG.3D.MULTICAST [UR8], [UR14], UR21, desc[UR16] ;  /* 0x000010080e0073b4 */ /* 0x0001e20008011815 */
[----:B------:R-:W-:Y:S02]  /*17b10*/  SEL R5, R5, RZ, P0 ;  /* 0x000000ff05057207 */ /* 0x000fe40000000000 */
[----:B------:R-:W-:Y:S01]  /*17b20*/  LOP3.LUT R3, R3, R12, RZ, 0x3c, !PT ;  /* 0x0000000c03037212 */ /* 0x000fe200078e3cff */
[----:B0-----:R-:W-:Y:S01]  /*17b30*/  UMOV UR8, UR18 ;  /* 0x0000001200087c82 */ /* 0x001fe20008000000 */
[----:B------:R-:W-:Y:S02]  /*17b40*/  UMOV UR11, UR20 ;  /* 0x00000014000b7c82 */ /* 0x000fe40008000000 */
[----:B------:R0:W-:Y:S02]  /*17b50*/  UTMALDG.3D [UR8], [UR28], desc[UR16] ;  /* 0x000010081c0075b4 */ /* 0x0001e40008011000 */
[----:B0-----:R-:W-:Y:S05]  /*17b60*/  @P1 BRA `(.L_x_562) ;  /* 0xfffffffc00381947 */ /* 0x001fea000383ffff */
.L_x_559:
[----:B------:R-:W-:Y:S05]  /*17b70*/  BSYNC B1 ;  /* 0x0000000000017941 */ /* 0x000fea0003800000 */
.L_x_558:
[----:B------:R-:W2:Y:S01]  /*17b80*/  LDL.LU R16, [R1+0x200] ;  /* 0x0002000001107983 */ /* 0x000ea20000300800 */
[----:B------:R-:W-:Y:S01]  /*17b90*/  LOP3.LUT P0, RZ, R10, 0xff, RZ, 0xc0, !PT ;  /* 0x000000ff0aff7812 */ /* 0x000fe2000780c0ff */
[----:B------:R-:W-:Y:S02]  /*17ba0*/  ULDC.64 UR8, c[0x0][0x650] ;  /* 0x0001940000087ab9 */ /* 0x000fe40000000a00 */
[----:B------:R-:W3:Y:S01]  /*17bb0*/  LDL.LU R15, [R1+0x204] ;  /* 0x00020400010f7983 */ /* 0x000ee20000300800 */
[----:B------:R-:W-:Y:S01]  /*17bc0*/  IADD3 R6, R6, UR7, RZ ;  /* 0x0000000706067c10 */ /* 0x000fe2000fffe0ff */
[----:B------:R-:W-:Y:S01]  /*17bd0*/  UISETP.GE.U32.AND UP0, UPT, UR7, 0x5, UPT ;  /* 0x000000050700788c */ /* 0x000fe2000bf06070 */
[----:B------:R-:W-:Y:S01]  /*17be0*/  BSSY B1, `(.L_x_563) ;  /* 0x0000074000017945 */ /* 0x000fe20003800000 */
[----:B------:R-:W-:Y:S02]  /*17bf0*/  MOV R4, 0xffffffff ;  /* 0xffffffff00047802 */ /* 0x000fe40000000f00 */
[----:B------:R-:W-:-:S02]  /*17c00*/  MOV R11, 0xffffffff ;  /* 0xffffffff000b7802 */ /* 0x000fc40000000f00 */
[----:B------:R-:W-:Y:S02]  /*17c10*/  PLOP3.LUT P1, PT, PT, PT, UP0, 0x80, 0x0 ;  /* 0x000000000000781c */ /* 0x000fe40003f2f008 */
[----:B------:R-:W0:Y:S01]  /*17c20*/  @P0 S2R R7, SR_CgaCtaId ;  /* 0x0000000000070919 */ /* 0x000e220000008800 */
[----:B------:R-:W-:Y:S02]  /*17c30*/  @P0 MOV R2, 0x400 ;  /* 0x0000040000020802 */ /* 0x000fe40000000f00 */
[----:B------:R-:W-:Y:S02]  /*17c40*/  PRMT R10, RZ, 0x7610, R10 ;  /* 0x00007610ff0a7816 */ /* 0x000fe4000000000a */
[----:B0-----:R-:W-:-:S04]  /*17c50*/  @P0 LEA R2, R7, R2, 0x18 ;  /* 0x0000000207020211 */ /* 0x001fc800078ec0ff */
[----:B------:R0:W-:Y:S01]  /*17c60*/  @P0 SYNCS.ARRIVE.TRANS64.A1T0 RZ, [R2+URZ+0x68], RZ ;  /* 0x000068ff02ff09a7 */ /* 0x0001e2000810003f */
[----:B------:R-:W-:Y:S01]  /*17c70*/  ISETP.GT.U32.AND P0, PT, R6, 0x4, PT ;  /* 0x000000040600780c */ /* 0x000fe20003f04070 */
[----:B0-----:R-:W-:-:S05]  /*17c80*/  IMAD.U32 R2, RZ, RZ, UR7 ;  /* 0x00000007ff027e24 */ /* 0x001fca000f8e00ff */
[----:B------:R-:W-:Y:S01]  /*17c90*/  ISETP.LT.U32.AND P0, PT, R2, 0x5, P0 ;  /* 0x000000050200780c */ /* 0x000fe20000701070 */
[----:B------:R-:W-:-:S04]  /*17ca0*/  IMAD.WIDE.U32 R2, R6, -0x33333333, RZ ;  /* 0xcccccccd06027825 */ /* 0x000fc800078e00ff */
[----:B------:R-:W-:Y:S01]  /*17cb0*/  IMAD.MOV.U32 R2, RZ, RZ, -0x1 ;  /* 0xffffffffff027424 */ /* 0x000fe200078e00ff */
[----:B------:R-:W-:Y:S02]  /*17cc0*/  SHF.R.U32.HI R5, RZ, 0x2, R3 ;  /* 0x00000002ff057819 */ /* 0x000fe40000011603 */
[----:B------:R-:W-:-:S03]  /*17cd0*/  SEL R3, RZ, 0x1, !P0 ;  /* 0x00000001ff037807 */ /* 0x000fc60004000000 */
[----:B------:R-:W-:Y:S01]  /*17ce0*/  IMAD R6, R5, -0x5, R6 ;  /* 0xfffffffb05067824 */ /* 0x000fe200078e0206 */
[----:B------:R-:W-:Y:S02]  /*17cf0*/  LOP3.LUT R0, R0, R3, RZ, 0x3c, !PT ;  /* 0x0000000300007212 */ /* 0x000fe400078e3cff */
[----:B------:R-:W-:Y:S02]  /*17d00*/  PRMT R3, RZ, 0x7610, R3 ;  /* 0x00007610ff037816 */ /* 0x000fe40000000003 */
[----:B------:R-:W-:Y:S02]  /*17d10*/  @P1 LOP3.LUT R0, R0, 0x1, R5, 0x78, !PT ;  /* 0x0000000100001812 */ /* 0x000fe400078e7805 */
[----:B---3--:R-:W-:-:S04]  /*17d20*/  IADD3 R15, P0, R15, UR22, RZ ;  /* 0x000000160f0f7c10 */ /* 0x008fc8000ff1e0ff */
[----:B--2---:R-:W-:Y:S01]  /*17d30*/  IADD3.X R16, R16, UR13, RZ, P0, !PT ;  /* 0x0000000d10107c10 */ /* 0x004fe200087fe4ff */
[----:B------:R0:W-:Y:S01]  /*17d40*/  STL [R1+0x204], R15 ;  /* 0x0002040f01007387 */ /* 0x0001e20000100800 */
[----:B------:R-:W-:-:S03]  /*17d50*/  ISETP.GE.U32.AND P0, PT, R15, UR8, PT ;  /* 0x000000080f007c0c */ /* 0x000fc6000bf06070 */
[----:B------:R0:W-:Y:S01]  /*17d60*/  STL [R1+0x200], R16 ;  /* 0x0002001001007387 */ /* 0x0001e20000100800 */
[----:B------:R-:W-:-:S13]  /*17d70*/  ISETP.GE.U32.AND.EX P0, PT, R16, UR9, PT, P0 ;  /* 0x0000000910007c0c */ /* 0x000fda000bf06100 */
[----:B0-----:R-:W-:Y:S05]  /*17d80*/  @P0 BRA `(.L_x_564) ;  /* 0x0000000400640947 */ /* 0x001fea0003800000 */
[----:B------:R-:W0:Y:S01]  /*17d90*/  S2R R9, SR_CTAID.X ;  /* 0x0000000000097919 */ /* 0x000e220000002500 */
[----:B------:R-:W-:Y:S01]  /*17da0*/  ULDC UR8, c[0x0][0x150] ;  /* 0x0000540000087ab9 */ /* 0x000fe20000000800 */
[----:B------:R-:W1:Y:S01]  /*17db0*/  LDC R4, c[0x0][0x144] ;  /* 0x00005100ff047b82 */ /* 0x000e620000000800 */
[----:B------:R-:W-:Y:S01]  /*17dc0*/  UISETP.NE.AND UP0, UPT, UR46, URZ, UPT ;  /* 0x0000003f2e00728c */ /* 0x000fe2000bf05270 */
[----:B------:R-:W2:Y:S01]  /*17dd0*/  S2R R5, SR_CTAID.Y ;  /* 0x0000000000057919 */ /* 0x000ea20000002600 */
[----:B------:R-:W-:-:S04]  /*17de0*/  ULDC UR11, c[0x0][0x630] ;  /* 0x00018c00000b7ab9 */ /* 0x000fc80000000800 */
[----:B------:R-:W-:Y:S01]  /*17df0*/  PLOP3.LUT P0, PT, PT, PT, UP0, 0x80, 0x0 ;  /* 0x000000000000781c */ /* 0x000fe20003f0f008 */
[----:B------:R-:W3:Y:S01]  /*17e00*/  LDC R12, c[0x0][0x148] ;  /* 0x00005200ff0c7b82 */ /* 0x000ee20000000800 */
[----:B0-----:R-:W-:Y:S02]  /*17e10*/  I2FP.F32.U32 R2, R9 ;  /* 0x0000000900027245 */ /* 0x001fe40000201000 */
[----:B--2---:R-:W-:-:S03]  /*17e20*/  I2FP.F32.U32 R3, R5 ;  /* 0x0000000500037245 */ /* 0x004fc60000201000 */
[----:B------:R-:W-:Y:S01]  /*17e30*/  FMUL R2, R2, UR8 ;  /* 0x0000000802027c20 */ /* 0x000fe20008400000 */
[----:B------:R-:W-:Y:S02]  /*17e40*/  ULDC UR8, c[0x0][0x154] ;  /* 0x0000550000087ab9 */ /* 0x000fe40000000800 */
[----:B------:R-:W-:Y:S01]  /*17e50*/  FMUL R11, R3, UR8 ;  /* 0x00000008030b7c20 */ /* 0x000fe20008400000 */
[----:B------:R-:W-:Y:S02]  /*17e60*/  ULDC.64 UR8, c[0x0][0x628] ;  /* 0x00018a0000087ab9 */ /* 0x000fe40000000a00 */
[----:B------:R-:W0:Y:S08]  /*17e70*/  F2I.U32.TRUNC.NTZ R2, R2 ;  /* 0x0000000200027305 */ /* 0x000e30000020f000 */
[----:B------:R-:W2:Y:S01]  /*17e80*/  F2I.U32.TRUNC.NTZ R11, R11 ;  /* 0x0000000b000b7305 */ /* 0x000ea2000020f000 */
[----:B0-----:R-:W-:-:S02]  /*17e90*/  IMAD.MOV R3, RZ, RZ, -R2 ;  /* 0x000000ffff037224 */ /* 0x001fc400078e0a02 */
[----:B------:R-:W-:Y:S02]  /*17ea0*/  IMAD.MOV.U32 R2, RZ, RZ, R15 ;  /* 0x000000ffff027224 */ /* 0x000fe400078e000f */
[----:B-1----:R-:W-:Y:S01]  /*17eb0*/  IMAD R9, R4, R3, R9 ;  /* 0x0000000304097224 */ /* 0x002fe200078e0209 */
[----:B--2---:R-:W-:-:S05]  /*17ec0*/  IADD3 R3, -R11, RZ, RZ ;  /* 0x000000ff0b037210 */ /* 0x004fca0007ffe1ff */
[----:B---3--:R-:W-:Y:S01]  /*17ed0*/  @P0 IMAD R9, R12, R3, R5 ;  /* 0x000000030c090224 */ /* 0x008fe200078e0205 */
[----:B------:R-:W-:Y:S02]  /*17ee0*/  ISETP.NE.U32.AND P0, PT, RZ, UR8, PT ;  /* 0x00000008ff007c0c */ /* 0x000fe4000bf05070 */
[----:B------:R-:W-:Y:S02]  /*17ef0*/  MOV R3, R16 ;  /* 0x0000001000037202 */ /* 0x000fe40000000f00 */
[----:B------:R-:W-:-:S13]  /*17f00*/  ISETP.NE.AND.EX P0, PT, RZ, UR9, PT, P0 ;  /* 0x00000009ff007c0c */ /* 0x000fda000bf05300 */
[----:B------:R-:W-:Y:S05]  /*17f10*/  @!P0 BRA `(.L_x_565) ;  /* 0x0000000000288947 */ /* 0x000fea0003800000 */
[----:B------:R-:W-:Y:S02]  /*17f20*/  ULDC UR10, c[0x0][0x634] ;  /* 0x00018d00000a7ab9 */ /* 0x000fe40000000800 */
[----:B------:R-:W-:-:S05]  /*17f30*/  IADD3 R3, P0, R15, UR10, RZ ;  /* 0x0000000a0f037c10 */ /* 0x000fca000ff1e0ff */
[----:B------:R-:W-:-:S04]  /*17f40*/  IMAD.X R11, RZ, RZ, R16, P0 ;  /* 0x000000ffff0b7224 */ /* 0x000fc800000e0610 */
[----:B------:R-:W-:-:S04]  /*17f50*/  IMAD.WIDE.U32 R4, R11, UR8, RZ ;  /* 0x000000080b047c25 */ /* 0x000fc8000f8e00ff */
[----:B------:R-:W-:-:S04]  /*17f60*/  IMAD.WIDE.U32 R4, P0, R3, UR9, R4 ;  /* 0x0000000903047c25 */ /* 0x000fc8000f800004 */
[----:B------:R-:W-:-:S04]  /*17f70*/  IMAD.WIDE.U32 R2, R3, UR8, RZ ;  /* 0x0000000803027c25 */ /* 0x000fc8000f8e00ff */
[----:B------:R-:W-:Y:S01]  /*17f80*/  IMAD.MOV.U32 R2, RZ, RZ, R5 ;  /* 0x000000ffff027224 */ /* 0x000fe200078e0005 */
[----:B------:R-:W-:Y:S02]  /*17f90*/  IADD3 RZ, P1, R3, R4, RZ ;  /* 0x0000000403ff7210 */ /* 0x000fe40007f3e0ff */
[----:B------:R-:W-:-:S03]  /*17fa0*/  IADD3.X R3, RZ, RZ, RZ, P0, !PT ;  /* 0x000000ffff037210 */ /* 0x000fc600007fe4ff */
[----:B------:R-:W-:-:S08]  /*17fb0*/  IMAD.WIDE.U32.X R2, R11, UR9, R2, P1 ;  /* 0x000000090b027c25 */ /* 0x000fd000088e0402 */
.L_x_565:
[--C-:B------:R-:W-:Y:S01]  /*17fc0*/  SHF.R.U64 R11, R2, UR11, R3.reuse ;  /* 0x0000000b020b7c19 */ /* 0x100fe20008001203 */
[----:B------:R-:W-:Y:S01]  /*17fd0*/  ULDC.64 UR8, c[0x0][0x620] ;  /* 0x0001880000087ab9 */ /* 0x000fe20000000a00 */
[----:B------:R-:W-:Y:S01]  /*17fe0*/  SHF.R.U32.HI R2, RZ, UR11, R3 ;  /* 0x0000000bff027c19 */ /* 0x000fe20008011603 */
[----:B------:R-:W-:Y:S01]  /*17ff0*/  ULDC.64 UR10, c[0x0][0x640] ;  /* 0x00019000000a7ab9 */ /* 0x000fe20000000a00 */
[----:B------:R-:W-:Y:S02]  /*18000*/  IADD3 R13, P0, RZ, -R11, RZ ;  /* 0x8000000bff0d7210 */ /* 0x000fe40007f1e0ff */
[----:B------:R-:W-:Y:S02]  /*18010*/  MOV R3, R16 ;  /* 0x0000001000037202 */ /* 0x000fe40000000f00 */
[----:B------:R-:W-:Y:S02]  /*18020*/  IADD3.X R2, RZ, ~R2, RZ, P0, !PT ;  /* 0x80000002ff027210 */ /* 0x000fe400007fe4ff */
[----:B------:R-:W-:-:S03]  /*18030*/  ISETP.NE.U32.AND P0, PT, RZ, UR10, PT ;  /* 0x0000000aff007c0c */ /* 0x000fc6000bf05070 */
[----:B------:R-:W-:Y:S01]  /*18040*/  IMAD R2, R2, UR8, RZ ;  /* 0x0000000802027c24 */ /* 0x000fe2000f8e02ff */
[----:B------:R-:W-:-:S03]  /*18050*/  ISETP.NE.AND.EX P0, PT, RZ, UR11, PT, P0 ;  /* 0x0000000bff007c0c */ /* 0x000fc6000bf05300 */
[----:B------:R-:W-:Y:S02]  /*18060*/  IMAD R5, R13, UR9, R2 ;  /* 0x000000090d057c24 */ /* 0x000fe4000f8e0202 */
[----:B------:R-:W-:-:S04]  /*18070*/  IMAD.MOV.U32 R2, RZ, RZ, R15 ;  /* 0x000000ffff027224 */ /* 0x000fc800078e000f */
[----:B------:R-:W-:Y:S01]  /*18080*/  IMAD.WIDE.U32 R2, R13, UR8, R2 ;  /* 0x000000080d027c25 */ /* 0x000fe2000f8e0002 */
[----:B------:R-:W-:-:S03]  /*18090*/  ULDC UR8, c[0x0][0x618] ;  /* 0x0001860000087ab9 */ /* 0x000fc60000000800 */
[----:B------:R-:W-:-:S05]  /*180a0*/  IMAD.IADD R3, R3, 0x1, R5 ;  /* 0x0000000103037824 */ /* 0x000fca00078e0205 */
[--C-:B------:R-:W-:Y:S02]  /*180b0*/  SHF.R.U64 R12, R2, UR8, R3.reuse ;  /* 0x00000008020c7c19 */ /* 0x100fe40008001203 */
[----:B------:R-:W-:Y:S01]  /*180c0*/  SHF.R.U32.HI R3, RZ, UR8, R3 ;  /* 0x00000008ff037c19 */ /* 0x000fe20008011603 */
[----:B------:R-:W-:-:S03]  /*180d0*/  ULDC UR8, c[0x0][0x608] ;  /* 0x0001820000087ab9 */ /* 0x000fc60000000800 */
[--C-:B------:R-:W-:Y:S02]  /*180e0*/  SHF.R.U32.HI R2, RZ, UR8, R3.reuse ;  /* 0x00000008ff027c19 */ /* 0x100fe40008011603 */
[----:B------:R-:W-:Y:S01]  /*180f0*/  SHF.R.U64 R13, R12, UR8, R3 ;  /* 0x000000080c0d7c19 */ /* 0x000fe20008001203 */
[----:B------:R-:W-:Y:S02]  /*18100*/  ULDC UR8, c[0x0][0x658] ;  /* 0x0001960000087ab9 */ /* 0x000fe40000000800 */
[--C-:B------:R-:W-:Y:S02]  /*18110*/  SHF.R.U32.HI R15, RZ, UR8, R2.reuse ;  /* 0x00000008ff0f7c19 */ /* 0x100fe40008011602 */
[----:B------:R-:W-:-:S03]  /*18120*/  SHF.R.U64 R14, R13, UR8, R2 ;  /* 0x000000080d0e7c19 */ /* 0x000fc60008001202 */
[----:B------:R-:W-:Y:S01]  /*18130*/  IMAD.MOV.U32 R3, RZ, RZ, R15 ;  /* 0x000000ffff037224 */ /* 0x000fe200078e000f */
[----:B------:R-:W-:Y:S01]  /*18140*/  MOV R2, R14 ;  /* 0x0000000e00027202 */ /* 0x000fe20000000f00 */
[----:B------:R-:W-:Y:S06]  /*18150*/  @!P0 BRA `(.L_x_566) ;  /* 0x0000000000288947 */ /* 0x000fec0003800000 */
[----:B------:R-:W-:Y:S02]  /*18160*/  ULDC UR8, c[0x0][0x64c] ;  /* 0x0001930000087ab9 */ /* 0x000fe40000000800 */
[----:B------:R-:W-:-:S04]  /*18170*/  IADD3 R3, P0, R14, UR8, RZ ;  /* 0x000000080e037c10 */ /* 0x000fc8000ff1e0ff */
[----:B------:R-:W-:-:S05]  /*18180*/  IADD3.X R15, RZ, R15, RZ, P0, !PT ;  /* 0x0000000fff0f7210 */ /* 0x000fca00007fe4ff */
[----:B------:R-:W-:-:S04]  /*18190*/  IMAD.WIDE.U32 R4, R15, UR10, RZ ;  /* 0x0000000a0f047c25 */ /* 0x000fc8000f8e00ff */
[----:B------:R-:W-:-:S04]  /*181a0*/  IMAD.WIDE.U32 R4, P0, R3, UR11, R4 ;  /* 0x0000000b03047c25 */ /* 0x000fc8000f800004 */
[----:B------:R-:W-:Y:S01]  /*181b0*/  IMAD.WIDE.U32 R2, R3, UR10, RZ ;  /* 0x0000000a03027c25 */ /* 0x000fe2000f8e00ff */
[----:B------:R-:W-:-:S04]  /*181c0*/  MOV R2, R5 ;  /* 0x0000000500027202 */ /* 0x000fc80000000f00 */
[----:B------:R-:W-:Y:S01]  /*181d0*/  IADD3 RZ, P1, R3, R4, RZ ;  /* 0x0000000403ff7210 */ /* 0x000fe20007f3e0ff */
[----:B------:R-:W-:-:S04]  /*181e0*/  IMAD.X R3, RZ, RZ, RZ, P0 ;  /* 0x000000ffff037224 */ /* 0x000fc800000e06ff */
[----:B------:R-:W-:-:S08]  /*181f0*/  IMAD.WIDE.U32.X R2, R15, UR11, R2, P1 ;  /* 0x0000000b0f027c25 */ /* 0x000fd000088e0402 */
.L_x_566:
[----:B------:R-:W-:Y:S01]  /*18200*/  ULDC UR8, c[0x0][0x648] ;  /* 0x0001920000087ab9 */ /* 0x000fe20000000800 */
[----:B------:R-:W-:Y:S01]  /*18210*/  LOP3.LUT R13, R13, UR6, RZ, 0xc0, !PT ;  /* 0x000000060d0d7c12 */ /* 0x000fe2000f8ec0ff */
[----:B------:R-:W-:Y:S01]  /*18220*/  UISETP.NE.AND UP0, UPT, UR46, URZ, UPT ;  /* 0x0000003f2e00728c */ /* 0x000fe2000bf05270 */
[----:B------:R-:W-:Y:S01]  /*18230*/  SHF.R.U64 R2, R2, UR8, R3 ;  /* 0x0000000802027c19 */ /* 0x000fe20008001203 */
[----:B------:R-:W-:-:S04]  /*18240*/  ULDC UR8, c[0x0][0x638] ;  /* 0x00018e0000087ab9 */ /* 0x000fc80000000800 */
[----:B------:R-:W-:Y:S01]  /*18250*/  IMAD.MOV R3, RZ, RZ, -R2 ;  /* 0x000000ffff037224 */ /* 0x000fe200078e0a02 */
[----:B------:R-:W-:Y:S01]  /*18260*/  PLOP3.LUT P0, PT, PT, PT, UP0, 0x40, 0x0 ;  /* 0x000000000000781c */ /* 0x000fe20003f0e808 */
[----:B------:R-:W-:Y:S01]  /*18270*/  IMAD R4, R2, UR5, R13 ;  /* 0x0000000502047c24 */ /* 0x000fe2000f8e020d */
[----:B------:R-:W-:Y:S01]  /*18280*/  PLOP3.LUT P1, PT, PT, PT, UP0, 0x40, 0x0 ;  /* 0x000000000000781c */ /* 0x000fe20003f2e808 */
[----:B------:R-:W-:Y:S01]  /*18290*/  IMAD R14, R3, UR8, R14 ;  /* 0x00000008030e7c24 */ /* 0x000fe2000f8e020e */
[----:B------:R-:W-:Y:S01]  /*182a0*/  ULDC UR8, c[0x0][0x610] ;  /* 0x0001840000087ab9 */ /* 0x000fe20000000800 */
[----:B------:R-:W-:Y:S01]  /*182b0*/  LOP3.LUT R3, R12, UR4, RZ, 0xc0, !PT ;  /* 0x000000040c037c12 */ /* 0x000fe2000f8ec0ff */
[----:B------:R-:W-:Y:S01]  /*182c0*/  IMAD R9, R4, UR8, R9 ;  /* 0x0000000804097c24 */ /* 0x000fe2000f8e0209 */
[----:B------:R-:W-:-:S03]  /*182d0*/  ULDC UR8, c[0x0][0x600] ;  /* 0x0001800000087ab9 */ /* 0x000fc60000000800 */
[----:B------:R-:W-:Y:S01]  /*182e0*/  IMAD R14, R14, UR8, R3 ;  /* 0x000000080e0e7c24 */ /* 0x000fe2000f8e0203 */
[----:B------:R-:W-:-:S04]  /*182f0*/  MOV R3, 0x1 ;  /* 0x0000000100037802 */ /* 0x000fc80000000f00 */
[----:B------:R-:W-:Y:S02]  /*18300*/  SEL R2, R14, R9, P0 ;  /* 0x000000090e027207 */ /* 0x000fe40000000000 */
[----:B------:R-:W-:-:S07]  /*18310*/  SEL R4, R9, R14, P1 ;  /* 0x0000000e09047207 */ /* 0x000fce0000800000 */
.L_x_564:
[----:B------:R-:W-:Y:S05]  /*18320*/  BSYNC B1 ;  /* 0x0000000000017941 */ /* 0x000fea0003800000 */
.L_x_563:
[----:B------:R-:W-:-:S13]  /*18330*/  LOP3.LUT P0, RZ, R3, 0xff, RZ, 0xc0, !PT ;  /* 0x000000ff03ff7812 */ /* 0x000fda000780c0ff */
[----:B------:R-:W-:Y:S05]  /*18340*/  @P0 BRA `(.L_x_567) ;  /* 0xfffffff400080947 */ /* 0x000fea000383ffff */
[----:B------:R-:W-:Y:S05]  /*18350*/  BSYNC B0 ;  /* 0x0000000000007941 */ /* 0x000fea0003800000 */
.L_x_556:
[----:B------:R-:W-:-:S03]  /*18360*/  UMOV UR8, 0xffffffff ;  /* 0xffffffff00087882 */ /* 0x000fc60000000000 */
[----:B------:R-:W-:Y:S05]  /*18370*/  BRA.DIV UR8, `(.L_x_568) ;  /* 0x00000006083c7947 */ /* 0x000fea000b800000 */
[----:B------:R-:W-:-:S13]  /*18380*/  ELECT P6, URZ, PT ;  /* 0x00000000003f782f */ /* 0x000fda00038c0000 */
.L_x_583:
[----:B------:R-:W-:Y:S04]  /*18390*/  BSSY B0, `(.L_x_569) ;  /* 0x0000035000007945 */ /* 0x000fe80003800000 */
[----:B------:R-:W-:Y:S05]  /*183a0*/  @!P6 BRA `(.L_x_570) ;  /* 0x0000000000cce947 */ /* 0x000fea0003800000 */
[----:B------:R-:W-:-:S04]  /*183b0*/  ULOP3.LUT UR8, UR40, 0x2, URZ, 0xfc, !UPT ;  /* 0x0000000228087892 */ /* 0x000fc8000f8efc3f */
[----:B------:R-:W-:-:S06]  /*183c0*/  UISETP.NE.AND UP0, UPT, UR8, 0x3, UPT ;  /* 0x000000030800788c */ /* 0x000fcc000bf05270 */
[----:B------:R-:W-:-:S13]  /*183d0*/  PLOP3.LUT P0, PT, PT, PT, UP0, 0x80, 0x0 ;  /* 0x000000000000781c */ /* 0x000fda0003f0f008 */
[----:B------:R-:W-:Y:S05]  /*183e0*/  @!P0 BRA `(.L_x_571) ;  /* 0x0000000000048947 */ /* 0x000fea0003800000 */
[----:B------:R-:W-:Y:S01]  /*183f0*/  BPT.TRAP 0x1 ;  /* 0x000000040000795c */ /* 0x000fe20000300000 */
.L_x_571:
[----:B------:R-:W0:Y:S01]  /*18400*/  S2R R3, SR_CgaCtaId ;  /* 0x0000000000037919 */ /* 0x000e220000008800 */
[----:B------:R-:W-:-:S04]  /*18410*/  MOV R2, 0x400 ;  /* 0x0000040000027802 */ /* 0x000fc80000000f00 */
[----:B0-----:R-:W-:Y:S02]  /*18420*/  LEA R3, R3, R2, 0x18 ;  /* 0x0000000203037211 */ /* 0x001fe400078ec0ff */
[----:B------:R-:W-:-:S03]  /*18430*/  SHF.L.U32 R2, R0, 0x1f, RZ ;  /* 0x0000001f00027819 */ /* 0x000fc600000006ff */
[----:B------:R-:W-:-:S05]  /*18440*/  VIADD R3, R3, 0x28 ;  /* 0x0000002803037836 */ /* 0x000fca0000000000 */
[----:B------:R-:W-:-:S04]  /*18450*/  LEA R5, R6, R3, 0x3 ;  /* 0x0000000306057211 */ /* 0x000fc800078e18ff */
[----:B------:R-:W0:Y:S02]  /*18460*/  SYNCS.PHASECHK.TRANS64.TRYWAIT P0, [R5+URZ], R2 ;  /* 0x00000002050075a7 */ /* 0x000e24000800017f */
[----:B0-----:R-:W-:Y:S05]  /*18470*/  @!P0 BRA `(.L_x_572) ;  /* 0x00000004001c8947 */ /* 0x001fea0003800000 */
.L_x_584:
[----:B------:R-:W-:-:S05]  /*18480*/  VIADD R6, R6, 0x1 ;  /* 0x0000000106067836 */ /* 0x000fca0000000000 */
[----:B------:R-:W-:-:S04]  /*18490*/  ISETP.NE.AND P0, PT, R6, 0x5, PT ;  /* 0x000000050600780c */ /* 0x000fc80003f05270 */
[----:B0-----:R-:W-:Y:S02]  /*184a0*/  SEL R5, RZ, 0x1, P0 ;  /* 0x00000001ff057807 */ /* 0x001fe40000000000 */
[----:B------:R-:W-:Y:S02]  /*184b0*/  SEL R6, R6, RZ, P0 ;  /* 0x000000ff06067207 */ /* 0x000fe40000000000 */
[----:B------:R-:W-:Y:S02]  /*184c0*/  LOP3.LUT R5, R0, R5, RZ, 0x3c, !PT ;  /* 0x0000000500057212 */ /* 0x000fe400078e3cff */
[----:B------:R-:W-:Y:S02]  /*184d0*/  LEA R7, R6, R3, 0x3 ;  /* 0x0000000306077211 */ /* 0x000fe400078e18ff */
[----:B------:R-:W-:-:S04]  /*184e0*/  SHF.L.U32 R0, R5, 0x1f, RZ ;  /* 0x0000001f05007819 */ /* 0x000fc800000006ff */
[----:B------:R-:W0:Y:S02]  /*184f0*/  SYNCS.PHASECHK.TRANS64.TRYWAIT P0, [R7+URZ], R0 ;  /* 0x00000000070075a7 */ /* 0x000e24000800017f */
[----:B0-----:R-:W-:Y:S05]  /*18500*/  @!P0 BRA `(.L_x_573) ;  /* 0x00000004000c8947 */ /* 0x001fea0003800000 */
.L_x_585:
[----:B0-----:R-:W-:-:S05]  /*18510*/  VIADD R0, R6, 0x1 ;  /* 0x0000000106007836 */ /* 0x001fca0000000000 */
[----:B------:R-:W-:-:S04]  /*18520*/  ISETP.NE.AND P0, PT, R0, 0x5, PT ;  /* 0x000000050000780c */ /* 0x000fc80003f05270 */
[----:B------:R-:W-:Y:S02]  /*18530*/  SEL R2, RZ, 0x1, P0 ;  /* 0x00000001ff027807 */ /* 0x000fe40000000000 */
[----:B------:R-:W-:Y:S02]  /*18540*/  SEL R4, R0, RZ, P0 ;  /* 0x000000ff00047207 */ /* 0x000fe40000000000 */
[----:B------:R-:W-:Y:S02]  /*18550*/  LOP3.LUT R5, R5, R2, RZ, 0x3c, !PT ;  /* 0x0000000205057212 */ /* 0x000fe400078e3cff */
[----:B------:R-:W-:Y:S02]  /*18560*/  LEA R7, R4, R3, 0x3 ;  /* 0x0000000304077211 */ /* 0x000fe400078e18ff */
[----:B------:R-:W-:-:S04]  /*18570*/  SHF.L.U32 R0, R5, 0x1f, RZ ;  /* 0x0000001f05007819 */ /* 0x000fc800000006ff */
[----:B------:R-:W0:Y:S02]  /*18580*/  SYNCS.PHASECHK.TRANS64.TRYWAIT P0, [R7+URZ], R0 ;  /* 0x00000000070075a7 */ /* 0x000e24000800017f */
[----:B0-----:R-:W-:Y:S05]  /*18590*/  @!P0 BRA `(.L_x_574) ;  /* 0x0000000000fc8947 */ /* 0x001fea0003800000 */
.L_x_586:
        /* <DEDUP_REMOVED lines=9> */
.L_x_587:
[----:B0-----:R-:W-:-:S05]  /*18630*/  VIADD R0, R4, 0x1 ;  /* 0x0000000104007836 */ /* 0x001fca0000000000 */
[----:B------:R-:W-:-:S04]  /*18640*/  ISETP.NE.AND P0, PT, R0, 0x5, PT ;  /* 0x000000050000780c */ /* 0x000fc80003f05270 */
[----:B------:R-:W-:Y:S02]  /*18650*/  SEL R2, RZ, 0x1, P0 ;  /* 0x00000001ff027807 */ /* 0x000fe40000000000 */
[----:B------:R-:W-:Y:S02]  /*18660*/  SEL R0, R0, RZ, P0 ;  /* 0x000000ff00007207 */ /* 0x000fe40000000000 */
[----:B------:R-:W-:Y:S02]  /*18670*/  LOP3.LUT R2, R5, R2, RZ, 0x3c, !PT ;  /* 0x0000000205027212 */ /* 0x000fe400078e3cff */
[----:B------:R-:W-:Y:S02]  /*18680*/  LEA R3, R0, R3, 0x3 ;  /* 0x0000000300037211 */ /* 0x000fe400078e18ff */
[----:B------:R-:W-:-:S07]  /*18690*/  SHF.L.U32 R0, R2, 0x1f, RZ ;  /* 0x0000001f02007819 */ /* 0x000fce00000006ff */
.L_x_576:
[----:B0-----:R0:W1:Y:S02]  /*186a0*/  SYNCS.PHASECHK.TRANS64.TRYWAIT P0, [R3+URZ], R0 ;  /* 0x00000000030075a7 */ /* 0x001064000800017f */
[----:B-1----:R-:W-:Y:S05]  /*186b0*/  @!P0 NANOSLEEP.SYNCS 0x989680 ;  /* 0x009896800000895d */ /* 0x002fea0003900000 */
[----:B------:R-:W1:Y:S02]  /*186c0*/  @!P0 SYNCS.PHASECHK.TRANS64 P0, [R3+URZ], R0 ;  /* 0x00000000030085a7 */ /* 0x000e64000800007f */
[----:B-1----:R-:W-:Y:S05]  /*186d0*/  @!P0 BRA `(.L_x_576) ;  /* 0xfffffffc00f08947 */ /* 0x002fea000383ffff */
.L_x_570:
[----:B------:R-:W-:Y:S05]  /*186e0*/  BSYNC B0 ;  /* 0x0000000000007941 */ /* 0x000fea0003800000 */
.L_x_569:
[----:B------:R-:W-:Y:S05]  /*186f0*/  EXIT ;  /* 0x000000000000794d */ /* 0x000fea0003800000 */
.L_x_21:
[----:B--2---:R2:W3:Y:S02]  /*18700*/  SYNCS.PHASECHK.TRANS64.TRYWAIT P1, [R3+URZ], R2 ;  /* 0x00000002030075a7 */ /* 0x0044e4000802017f */
[----:B---3--:R-:W-:Y:S05]  /*18710*/  @!P1 NANOSLEEP.SYNCS 0x989680 ;  /* 0x009896800000995d */ /* 0x008fea0003900000 */
[----:B------:R-:W3:Y:S02]  /*18720*/  @!P1 SYNCS.PHASECHK.TRANS64 P1, [R3+URZ], R2 ;  /* 0x00000002030095a7 */ /* 0x000ee4000802007f */
[----:B---3--:R-:W-:Y:S05]  /*18730*/  @!P1 BRA `(.L_x_21) ;  /* 0xfffffffc00f09947 */ /* 0x008fea000383ffff */
[----:B------:R-:W-:Y:S05]  /*18740*/  BRA `(.L_x_20) ;  /* 0xfffffe8c00dc7947 */ /* 0x000fea000383ffff */
.L_x_26:
[----:B-1----:R1:W2:Y:S02]  /*18750*/  SYNCS.PHASECHK.TRANS64.TRYWAIT P1, [R2+URZ], R3 ;  /* 0x00000003020075a7 */ /* 0x0022a4000802017f */
[----:B--2---:R-:W-:Y:S05]  /*18760*/  @!P1 NANOSLEEP.SYNCS 0x989680 ;  /* 0x009896800000995d */ /* 0x004fea0003900000 */
[----:B------:R-:W2:Y:S02]  /*18770*/  @!P1 SYNCS.PHASECHK.TRANS64 P1, [R2+URZ], R3 ;  /* 0x00000003020095a7 */ /* 0x000ea4000802007f */
[----:B--2---:R-:W-:Y:S05]  /*18780*/  @!P1 BRA `(.L_x_26) ;  /* 0xfffffffc00f09947 */ /* 0x004fea000383ffff */
[----:B------:R-:W-:Y:S05]  /*18790*/  BRA `(.L_x_25) ;  /* 0xfffffec4006c7947 */ /* 0x000fea000383ffff */
.L_x_557:
[----:B------:R-:W-:Y:S01]  /*187a0*/  BSSY B1, `(.L_x_577) ;  /* 0x0000006000017945 */ /* 0x000fe20003800000 */
[----:B------:R-:W-:-:S07]  /*187b0*/  IMAD.MOV.U32 R15, RZ, RZ, -0x1 ;  /* 0xffffffffff0f7424 */ /* 0x000fce00078e00ff */
[----:B------:R-:W-:Y:S05]  /*187c0*/  WARPSYNC.COLLECTIVE R15, `(.L_x_578) ;  /* 0x000000000f0c7348 */ /* 0x000fea0003c00000 */
[----:B------:R-:W-:Y:S02]  /*187d0*/  ELECT P6, UR62, PT ;  /* 0x00000000003e782f */ /* 0x000fe400038c0000 */
[----:B------:R-:W-:Y:S01]  /*187e0*/  MOV R14, UR62 ;  /* 0x0000003e000e7c02 */ /* 0x000fe20008000f00 */
[----:B------:R-:W-:Y:S10]  /*187f0*/  ENDCOLLECTIVE ;  /* 0x000000000000791b */ /* 0x000ff40003800000 */
.L_x_578:
[----:B------:R-:W-:Y:S05]  /*18800*/  BSYNC B1 ;  /* 0x0000000000017941 */ /* 0x000fea0003800000 */
.L_x_577:
[----:B------:R-:W-:Y:S05]  /*18810*/  BRA `(.L_x_579) ;  /* 0xffffffec00e07947 */ /* 0x000fea000383ffff */
.L_x_560:
[----:B0-----:R0:W1:Y:S02]  /*18820*/  SYNCS.PHASECHK.TRANS64.TRYWAIT P0, [R12+URZ+0x28], R9 ;  /* 0x000028090c0075a7 */ /* 0x001064000800017f */
[----:B-1----:R-:W-:Y:S05]  /*18830*/  @!P0 NANOSLEEP.SYNCS 0x989680 ;  /* 0x009896800000895d */ /* 0x002fea0003900000 */
[----:B------:R-:W1:Y:S02]  /*18840*/  @!P0 SYNCS.PHASECHK.TRANS64 P0, [R12+URZ+0x28], R9 ;  /* 0x000028090c0085a7 */ /* 0x000e64000800007f */
[----:B-1----:R-:W-:Y:S05]  /*18850*/  @!P0 BRA `(.L_x_560) ;  /* 0xfffffffc00f08947 */ /* 0x002fea000383ffff */
[----:B------:R-:W-:Y:S05]  /*18860*/  BRA `(.L_x_580) ;  /* 0xfffffff000207947 */ /* 0x000fea000383ffff */
.L_x_568:
[----:B------:R-:W-:Y:S01]  /*18870*/  BSSY B0, `(.L_x_581) ;  /* 0x0000006000007945 */ /* 0x000fe20003800000 */
[----:B------:R-:W-:-:S07]  /*18880*/  MOV R15, 0xffffffff ;  /* 0xffffffff000f7802 */ /* 0x000fce0000000f00 */
[----:B------:R-:W-:Y:S05]  /*18890*/  WARPSYNC.COLLECTIVE R15, `(.L_x_582) ;  /* 0x000000000f0c7348 */ /* 0x000fea0003c00000 */
[----:B------:R-:W-:Y:S02]  /*188a0*/  ELECT P6, UR62, PT ;  /* 0x00000000003e782f */ /* 0x000fe400038c0000 */
[----:B------:R-:W-:Y:S01]  /*188b0*/  MOV R14, UR62 ;  /* 0x0000003e000e7c02 */ /* 0x000fe20008000f00 */
[----:B------:R-:W-:Y:S10]  /*188c0*/  ENDCOLLECTIVE ;  /* 0x000000000000791b */ /* 0x000ff40003800000 */
.L_x_582:
[----:B------:R-:W-:Y:S05]  /*188d0*/  BSYNC B0 ;  /* 0x0000000000007941 */ /* 0x000fea0003800000 */
.L_x_581:
[----:B------:R-:W-:Y:S05]  /*188e0*/  BRA `(.L_x_583) ;  /* 0xfffffff800a87947 */ /* 0x000fea000383ffff */
.L_x_572:
[----:B0-----:R0:W1:Y:S02]  /*188f0*/  SYNCS.PHASECHK.TRANS64.TRYWAIT P0, [R5+URZ], R2 ;  /* 0x00000002050075a7 */ /* 0x001064000800017f */
[----:B-1----:R-:W-:Y:S05]  /*18900*/  @!P0 NANOSLEEP.SYNCS 0x989680 ;  /* 0x009896800000895d */ /* 0x002fea0003900000 */
[----:B------:R-:W1:Y:S02]  /*18910*/  @!P0 SYNCS.PHASECHK.TRANS64 P0, [R5+URZ], R2 ;  /* 0x00000002050085a7 */ /* 0x000e64000800007f */
[----:B-1----:R-:W-:Y:S05]  /*18920*/  @!P0 BRA `(.L_x_572) ;  /* 0xfffffffc00f08947 */ /* 0x002fea000383ffff */
[----:B------:R-:W-:Y:S05]  /*18930*/  BRA `(.L_x_584) ;  /* 0xfffffff800d07947 */ /* 0x000fea000383ffff */
.L_x_573:
[----:B0-----:R0:W1:Y:S02]  /*18940*/  SYNCS.PHASECHK.TRANS64.TRYWAIT P0, [R7+URZ], R0 ;  /* 0x00000000070075a7 */ /* 0x001064000800017f */
[----:B-1----:R-:W-:Y:S05]  /*18950*/  @!P0 NANOSLEEP.SYNCS 0x989680 ;  /* 0x009896800000895d */ /* 0x002fea0003900000 */
[----:B------:R-:W1:Y:S02]  /*18960*/  @!P0 SYNCS.PHASECHK.TRANS64 P0, [R7+URZ], R0 ;  /* 0x00000000070085a7 */ /* 0x000e64000800007f */
[----:B-1----:R-:W-:Y:S05]  /*18970*/  @!P0 BRA `(.L_x_573) ;  /* 0xfffffffc00f08947 */ /* 0x002fea000383ffff */
[----:B------:R-:W-:Y:S05]  /*18980*/  BRA `(.L_x_585) ;  /* 0xfffffff800e07947 */ /* 0x000fea000383ffff */
.L_x_574:
[----:B0-----:R0:W1:Y:S02]  /*18990*/  SYNCS.PHASECHK.TRANS64.TRYWAIT P0, [R7+URZ], R0 ;  /* 0x00000000070075a7 */ /* 0x001064000800017f */
[----:B-1----:R-:W-:Y:S05]  /*189a0*/  @!P0 NANOSLEEP.SYNCS 0x989680 ;  /* 0x009896800000895d */ /* 0x002fea0003900000 */
[----:B------:R-:W1:Y:S02]  /*189b0*/  @!P0 SYNCS.PHASECHK.TRANS64 P0, [R7+URZ], R0 ;  /* 0x00000000070085a7 */ /* 0x000e64000800007f */
[----:B-1----:R-:W-:Y:S05]  /*189c0*/  @!P0 BRA `(.L_x_574) ;  /* 0xfffffffc00f08947 */ /* 0x002fea000383ffff */
[----:B------:R-:W-:Y:S05]  /*189d0*/  BRA `(.L_x_586) ;  /* 0xfffffff800f07947 */ /* 0x000fea000383ffff */
.L_x_575:
[----:B0-----:R0:W1:Y:S02]  /*189e0*/  SYNCS.PHASECHK.TRANS64.TRYWAIT P0, [R7+URZ], R0 ;  /* 0x00000000070075a7 */ /* 0x001064000800017f */
[----:B-1----:R-:W-:Y:S05]  /*189f0*/  @!P0 NANOSLEEP.SYNCS 0x989680 ;  /* 0x009896800000895d */ /* 0x002fea0003900000 */
[----:B------:R-:W1:Y:S02]  /*18a00*/  @!P0 SYNCS.PHASECHK.TRANS64 P0, [R7+URZ], R0 ;  /* 0x00000000070085a7 */ /* 0x000e64000800007f */
[----:B-1----:R-:W-:Y:S05]  /*18a10*/  @!P0 BRA `(.L_x_575) ;  /* 0xfffffffc00f08947 */ /* 0x002fea000383ffff */
[----:B------:R-:W-:Y:S05]  /*18a20*/  BRA `(.L_x_587) ;  /* 0xfffffffc00007947 */ /* 0x000fea000383ffff */
.L_x_588:
[----:B------:R-:W-:-:S00]  /*18a30*/  BRA `(.L_x_588) ;  /* 0xfffffffc00fc7947 */ /* 0x000fc0000383ffff */
[----:B------:R-:W-:-:S00]  /*18a40*/  NOP ;  /* 0x0000000000007918 */ /* 0x000fc00000000000 */
        /* <DEDUP_REMOVED lines=11> */
.L_x_589:


//--------------------- .nv.global.init           --------------------------
	.section	.nv.global.init,"aw",@progbits
.nv.global.init:
	.type		$str$22,@object
	.size		$str$22,($str$23 - $str$22)
$str$22:
        /*0000*/ 	.byte	0x6b, 0x5f, 0x74, 0x69, 0x6c, 0x65, 0x5f, 0x63, 0x6f, 0x75, 0x6e, 0x74, 0x20, 0x3e, 0x3d, 0x20
        /*0010*/ 	.byte	0x31, 0x00
	.type		$str$23,@object
	.size		$str$23,(__unnamed_1 - $str$23)
$str$23:
        /*0012*/ 	.byte	0x2f, 0x74, 0x6d, 0x70, 0x2f, 0x63, 0x75, 0x74, 0x6c, 0x61, 0x73, 0x73, 0x5f, 0x73, 0x77, 0x65
        /*0022*/ 	.byte	0x65, 0x70, 0x5f, 0x73, 0x72, 0x63, 0x2f, 0x69, 0x6e, 0x63, 0x6c, 0x75, 0x64, 0x65, 0x2f, 0x63
        /*0032*/ 	.byte	0x75, 0x74, 0x6c, 0x61, 0x73, 0x73, 0x2f, 0x67, 0x65, 0x6d, 0x6d, 0x2f, 0x63, 0x6f, 0x6c, 0x6c
        /*0042*/ 	.byte	0x65, 0x63, 0x74, 0x69, 0x76, 0x65, 0x2f, 0x73, 0x6d, 0x39, 0x30, 0x5f, 0x6d, 0x6d, 0x61, 0x5f
        /*0052*/ 	.byte	0x74, 0x6d, 0x61, 0x5f, 0x67, 0x6d, 0x6d, 0x61, 0x5f, 0x73, 0x73, 0x5f, 0x77, 0x61, 0x72, 0x70
        /*0062*/ 	.byte	0x73, 0x70, 0x65, 0x63, 0x69, 0x61, 0x6c, 0x69, 0x7a, 0x65, 0x64, 0x2e, 0x68, 0x70, 0x70, 0x00
	.type		__unnamed_1,@object
	.size		__unnamed_1,(.L_0 - __unnamed_1)
__unnamed_1:
        /* <DEDUP_REMOVED lines=174> */
        /*0b52*/ 	.byte	0x00
.L_0:


//--------------------- .nv.shared._ZN7cutlass13device_kernelINS_4gemm6kernel13GemmUniversalIN4cute5tupleIJiiiiEEENS1_10collective13CollectiveMmaINS1_34MainloopSm90TmaGmmaWarpSpecializedILi5ENS5_IJNS4_1CILi1EEENSA_ILi2EEESB_EEENS1_35KernelTmaWarpSpecializedCooperativeEEENS5_IJNSA_ILi256EEESG_NSA_ILi128EEEEEEaNS5_IJlSB_lEEEaSJ_NS4_8TiledMMAINS4_8MMA_AtomIJNS4_4SM904GMMA27MMA_64x256x32_S32S8S8_SS_TNEEEENS4_6LayoutINS5_IJSC_SB_SB_EEENS5_IJSB_NSA_ILi0EEESS_EEEEENS5_IJNS4_10UnderscoreESV_SV_EEEEENS4_23SM90_TMA_LOAD_MULTICASTENS4_14ComposedLayoutINS4_7SwizzleILi3ELi4ELi3EEENS4_18smem_ptr_flag_bitsILi8EEENSQ_INS5_IJNSA_ILi8EEESH_EEENS5_IJSH_SB_EEEEEEEvNS4_8identityENS4_13SM90_TMA_LOADES18_vS19_EENS_8epilogue10collective6detail29Sm90TmaWarpSpecializedAdapterINS1D_15DefaultEpilogueIaSJ_SJ_NS1C_6thread17LinearCombinationIaLi1EiiLNS1H_9ScaleType4KindE0ELNS_15FloatRoundStyleE2EaEENS1_15EpilogueDefaultEEEEEvvEEEEvNT_6ParamsE --------------------------
	.section	.nv.shared._ZN7cutlass13device_kernelINS_4gemm6kernel13GemmUniversalIN4cute5tupleIJiiiiEEENS1_10collective13CollectiveMmaINS1_34MainloopSm90TmaGmmaWarpSpecializedILi5ENS5_IJNS4_1CILi1EEENSA_ILi2EEESB_EEENS1_35KernelTmaWarpSpecializedCooperativeEEENS5_IJNSA_ILi256EEESG_NSA_ILi128EEEEEEaNS5_IJlSB_lEEEaSJ_NS4_8TiledMMAINS4_8MMA_AtomIJNS4_4SM904GMMA27MMA_64x256x32_S32S8S8_SS_TNEEEENS4_6LayoutINS5_IJSC_SB_SB_EEENS5_IJSB_NSA_ILi0EEESS_EEEEENS5_IJNS4_10UnderscoreESV_SV_EEEEENS4_23SM90_TMA_LOAD_MULTICASTENS4_14ComposedLayoutINS4_7SwizzleILi3ELi4ELi3EEENS4_18smem_ptr_flag_bitsILi8EEENSQ_INS5_IJNSA_ILi8EEESH_EEENS5_IJSH_SB_EEEEEEEvNS4_8identityENS4_13SM90_TMA_LOADES18_vS19_EENS_8epilogue10collective6detail29Sm90TmaWarpSpecializedAdapterINS1D_15DefaultEpilogueIaSJ_SJ_NS1C_6thread17LinearCombinationIaLi1EiiLNS1H_9ScaleType4KindE0ELNS_15FloatRoundStyleE2EaEENS1_15EpilogueDefaultEEEEEvvEEEEvNT_6ParamsE,"aw",@nobits
	.sectionflags	@""
	.align	16
	.zero		1024


//--------------------- .nv.shared.reserved.0     --------------------------
	.section	.nv.shared.reserved.0,"aw",@nobits
	.weak		__nv_reservedSMEM_offset_0_alias
	.size		__nv_reservedSMEM_offset_0_alias, 0, 0
	.other		__nv_reservedSMEM_offset_0_alias,@"STO_CUDA_RESERVED_SHARED STV_DEFAULT"
__nv_reservedSMEM_offset_0_alias:
	.zero		0


//--------------------- .nv.global                --------------------------
	.section	.nv.global,"aw",@nobits
.nv.global:
	.type		_ZN39_INTERNAL_d876ef95_4_k_cu_76723c7f_61034cute1_E,@object
	.size		_ZN39_INTERNAL_d876ef95_4_k_cu_76723c7f_61034cute1_E,(_ZN39_INTERNAL_d876ef95_4_k_cu_76723c7f_61034cuda3std3__45__cpo6cbeginE - _ZN39_INTERNAL_d876ef95_4_k_cu_76723c7f_61034cute1_E)
_ZN39_INTERNAL_d876ef95_4_k_cu_76723c7f_61034cute1_E:
	.zero		1
	.type		_ZN39_INTERNAL_d876ef95_4_k_cu_76723c7f_61034cuda3std3__45__cpo6cbeginE,@object
	.size		_ZN39_INTERNAL_d876ef95_4_k_cu_76723c7f_61034cuda3std3__45__cpo6cbeginE,(_ZN39_INTERNAL_d876ef95_4_k_cu_76723c7f_61034cuda3std3__48in_placeE - _ZN39_INTERNAL_d876ef95_4_k_cu_76723c7f_61034cuda3std3__45__cpo6cbeginE)
_ZN39_INTERNAL_d876ef95_4_k_cu_76723c7f_61034cuda3std3__45__cpo6cbeginE:
	.zero		1
	.type		_ZN39_INTERNAL_d876ef95_4_k_cu_76723c7f_61034cuda3std3__48in_placeE,@object
	.size		_ZN39_INTERNAL_d876ef95_4_k_cu_76723c7f_61034cuda3std3__48in_placeE,(_ZN39_INTERNAL_d876ef95_4_k_cu_76723c7f_61034cuda3std6ranges3__45__cpo9iter_moveE - _ZN39_INTERNAL_d876ef95_4_k_cu_76723c7f_61034cuda3std3__48in_placeE)
_ZN39_INTERNAL_d876ef95_4_k_cu_76723c7f_61034cuda3std3__48in_placeE:
	.zero		1
	.type		_ZN39_INTERNAL_d876ef95_4_k_cu_76723c7f_61034cuda3std6ranges3__45__cpo9iter_moveE,@object
	.size		_ZN39_INTERNAL_d876ef95_4_k_cu_76723c7f_61034cuda3std6ranges3__45__cpo9iter_moveE,(_ZN39_INTERNAL_d876ef95_4_k_cu_76723c7f_61034cuda3std3__45__cpo5beginE - _ZN39_INTERNAL_d876ef95_4_k_cu_76723c7f_61034cuda3std6ranges3__45__cpo9iter_moveE)
_ZN39_INTERNAL_d876ef95_4_k_cu_76723c7f_61034cuda3std6ranges3__45__cpo9iter_moveE:
	.zero		1
	.type		_ZN39_INTERNAL_d876ef95_4_k_cu_76723c7f_61034cuda3std3__45__cpo5beginE,@object
	.size		_ZN39_INTERNAL_d876ef95_4_k_cu_76723c7f_61034cuda3std3__45__cpo5beginE,(_ZN39_INTERNAL_d876ef95_4_k_cu_76723c7f_61034cuda3std3__441_GLOBAL__N__d876ef95_4_k_cu_76723c7f_61036ignoreE - _ZN39_INTERNAL_d876ef95_4_k_cu_76723c7f_61034cuda3std3__45__cpo5beginE)
_ZN39_INTERNAL_d876ef95_4_k_cu_76723c7f_61034cuda3std3__45__cpo5beginE:
	.zero		1
	.type		_ZN39_INTERNAL_d876ef95_4_k_cu_76723c7f_61034cuda3std3__441_GLOBAL__N__d876ef95_4_k_cu_76723c7f_61036ignoreE,@object
	.size		_ZN39_INTERNAL_d876ef95_4_k_cu_76723c7f_61034cuda3std3__441_GLOBAL__N__d876ef95_4_k_cu_76723c7f_61036ignoreE,(_ZN39_INTERNAL_d876ef95_4_k_cu_76723c7f_61034cute7productE - _ZN39_INTERNAL_d876ef95_4_k_cu_76723c7f_61034cuda3std3__441_GLOBAL__N__d876ef95_4_k_cu_76723c7f_61036ignoreE)
_ZN39_INTERNAL_d876ef95_4_k_cu_76723c7f_61034cuda3std3__441_GLOBAL__N__d876ef95_4_k_cu_76723c7f_61036ignoreE:
	.zero		1
	.type		_ZN39_INTERNAL_d876ef95_4_k_cu_76723c7f_61034cute7productE,@object
	.size		_ZN39_INTERNAL_d876ef95_4_k_cu_76723c7f_61034cute7productE,(_ZN39_INTERNAL_d876ef95_4_k_cu_76723c7f_61034cuda3std3__45__cpo3endE - _ZN39_INTERNAL_d876ef95_4_k_cu_76723c7f_61034cute7productE)
_ZN39_INTERNAL_d876ef95_4_k_cu_76723c7f_61034cute7productE:
	.zero		1
	.type		_ZN39_INTERNAL_d876ef95_4_k_cu_76723c7f_61034cuda3std3__45__cpo3endE,@object
	.size		_ZN39_INTERNAL_d876ef95_4_k_cu_76723c7f_61034cuda3std3__45__cpo3endE,(_ZN39_INTERNAL_d876ef95_4_k_cu_76723c7f_61034cuda3std3__419piecewise_constructE - _ZN39_INTERNAL_d876ef95_4_k_cu_76723c7f_61034cuda3std3__45__cpo3endE)
_ZN39_INTERNAL_d876ef95_4_k_cu_76723c7f_61034cuda3std3__45__cpo3endE:
	.zero		1
	.type		_ZN39_INTERNAL_d876ef95_4_k_cu_76723c7f_61034cuda3std3__419piecewise_constructE,@object
	.size		_ZN39_INTERNAL_d876ef95_4_k_cu_76723c7f_61034cuda3std3__419piecewise_constructE,(_ZN39_INTERNAL_d876ef95_4_k_cu_76723c7f_61034cuda3std3__45__cpo4cendE - _ZN39_INTERNAL_d876ef95_4_k_cu_76723c7f_61034cuda3std3__419piecewise_constructE)
_ZN39_INTERNAL_d876ef95_4_k_cu_76723c7f_61034cuda3std3__419piecewise_constructE:
	.zero		1
	.type		_ZN39_INTERNAL_d876ef95_4_k_cu_76723c7f_61034cuda3std3__45__cpo4cendE,@object
	.size		_ZN39_INTERNAL_d876ef95_4_k_cu_76723c7f_61034cuda3std3__45__cpo4cendE,(_ZN39_INTERNAL_d876ef95_4_k_cu_76723c7f_61034cuda3std6ranges3__45__cpo4swapE - _ZN39_INTERNAL_d876ef95_4_k_cu_76723c7f_61034cuda3std3__45__cpo4cendE)
_ZN39_INTERNAL_d876ef95_4_k_cu_76723c7f_61034cuda3std3__45__cpo4cendE:
	.zero		1
	.type		_ZN39_INTERNAL_d876ef95_4_k_cu_76723c7f_61034cuda3std6ranges3__45__cpo4swapE,@object
	.size		_ZN39_INTERNAL_d876ef95_4_k_cu_76723c7f_61034cuda3std6ranges3__45__cpo4swapE,(.L_8 - _ZN39_INTERNAL_d876ef95_4_k_cu_76723c7f_61034cuda3std6ranges3__45__cpo4swapE)
_ZN39_INTERNAL_d876ef95_4_k_cu_76723c7f_61034cuda3std6ranges3__45__cpo4swapE:
	.zero		1
.L_8:


//--------------------- .nv.constant0._ZN7cutlass13device_kernelINS_4gemm6kernel13GemmUniversalIN4cute5tupleIJiiiiEEENS1_10collective13CollectiveMmaINS1_34MainloopSm90TmaGmmaWarpSpecializedILi5ENS5_IJNS4_1CILi1EEENSA_ILi2EEESB_EEENS1_35KernelTmaWarpSpecializedCooperativeEEENS5_IJNSA_ILi256EEESG_NSA_ILi128EEEEEEaNS5_IJlSB_lEEEaSJ_NS4_8TiledMMAINS4_8MMA_AtomIJNS4_4SM904GMMA27MMA_64x256x32_S32S8S8_SS_TNEEEENS4_6LayoutINS5_IJSC_SB_SB_EEENS5_IJSB_NSA_ILi0EEESS_EEEEENS5_IJNS4_10UnderscoreESV_SV_EEEEENS4_23SM90_TMA_LOAD_MULTICASTENS4_14ComposedLayoutINS4_7SwizzleILi3ELi4ELi3EEENS4_18smem_ptr_flag_bitsILi8EEENSQ_INS5_IJNSA_ILi8EEESH_EEENS5_IJSH_SB_EEEEEEEvNS4_8identityENS4_13SM90_TMA_LOADES18_vS19_EENS_8epilogue10collective6detail29Sm90TmaWarpSpecializedAdapterINS1D_15DefaultEpilogueIaSJ_SJ_NS1C_6thread17LinearCombinationIaLi1EiiLNS1H_9ScaleType4KindE0ELNS_15FloatRoundStyleE2EaEENS1_15EpilogueDefaultEEEEEvvEEEEvNT_6ParamsE --------------------------
	.section	.nv.constant0._ZN7cutlass13device_kernelINS_4gemm6kernel13GemmUniversalIN4cute5tupleIJiiiiEEENS1_10collective13CollectiveMmaINS1_34MainloopSm90TmaGmmaWarpSpecializedILi5ENS5_IJNS4_1CILi1EEENSA_ILi2EEESB_EEENS1_35KernelTmaWarpSpecializedCooperativeEEENS5_IJNSA_ILi256EEESG_NSA_ILi128EEEEEEaNS5_IJlSB_lEEEaSJ_NS4_8TiledMMAINS4_8MMA_AtomIJNS4_4SM904GMMA27MMA_64x256x32_S32S8S8_SS_TNEEEENS4_6LayoutINS5_IJSC_SB_SB_EEENS5_IJSB_NSA_ILi0EEESS_EEEEENS5_IJNS4_10UnderscoreESV_SV_EEEEENS4_23SM90_TMA_LOAD_MULTICASTENS4_14ComposedLayoutINS4_7SwizzleILi3ELi4ELi3EEENS4_18smem_ptr_flag_bitsILi8EEENSQ_INS5_IJNSA_ILi8EEESH_EEENS5_IJSH_SB_EEEEEEEvNS4_8identityENS4_13SM90_TMA_LOADES18_vS19_EENS_8epilogue10collective6detail29Sm90TmaWarpSpecializedAdapterINS1D_15DefaultEpilogueIaSJ_SJ_NS1C_6thread17LinearCombinationIaLi1EiiLNS1H_9ScaleType4KindE0ELNS_15FloatRoundStyleE2EaEENS1_15EpilogueDefaultEEEEEvvEEEEvNT_6ParamsE,"a",@progbits
	.sectionflags	@""
	.align	4
.nv.constant0._ZN7cutlass13device_kernelINS_4gemm6kernel13GemmUniversalIN4cute5tupleIJiiiiEEENS1_10collective13CollectiveMmaINS1_34MainloopSm90TmaGmmaWarpSpecializedILi5ENS5_IJNS4_1CILi1EEENSA_ILi2EEESB_EEENS1_35KernelTmaWarpSpecializedCooperativeEEENS5_IJNSA_ILi256EEESG_NSA_ILi128EEEEEEaNS5_IJlSB_lEEEaSJ_NS4_8TiledMMAINS4_8MMA_AtomIJNS4_4SM904GMMA27MMA_64x256x32_S32S8S8_SS_TNEEEENS4_6LayoutINS5_IJSC_SB_SB_EEENS5_IJSB_NSA_ILi0EEESS_EEEEENS5_IJNS4_10UnderscoreESV_SV_EEEEENS4_23SM90_TMA_LOAD_MULTICASTENS4_14ComposedLayoutINS4_7SwizzleILi3ELi4ELi3EEENS4_18smem_ptr_flag_bitsILi8EEENSQ_INS5_IJNSA_ILi8EEESH_EEENS5_IJSH_SB_EEEEEEEvNS4_8identityENS4_13SM90_TMA_LOADES18_vS19_EENS_8epilogue10collective6detail29Sm90TmaWarpSpecializedAdapterINS1D_15DefaultEpilogueIaSJ_SJ_NS1C_6thread17LinearCombinationIaLi1EiiLNS1H_9ScaleType4KindE0ELNS_15FloatRoundStyleE2EaEENS1_15EpilogueDefaultEEEEEvvEEEEvNT_6ParamsE:
	.zero		1664


//--------------------- SYMBOLS --------------------------

	.type		.nv.reservedSmem.offset0,@object
	.size		.nv.reservedSmem.offset0,0x4
	.type		__assertfail,@function
